//
// Generated by NVIDIA NVVM Compiler
//
// Compiler Build ID: CL-36424714
// Cuda compilation tools, release 13.0, V13.0.88
// Based on NVVM 20.0.0
//

.version 9.0
.target sm_100
.address_size 64

	// .globl	_Z21conv3d_forward_kernelPKfS0_Pfiiiiiiiiiiiiiiiiii

.visible .entry _Z21conv3d_forward_kernelPKfS0_Pfiiiiiiiiiiiiiiiiii(
	.param .u64 .ptr .align 1 _Z21conv3d_forward_kernelPKfS0_Pfiiiiiiiiiiiiiiiiii_param_0,
	.param .u64 .ptr .align 1 _Z21conv3d_forward_kernelPKfS0_Pfiiiiiiiiiiiiiiiiii_param_1,
	.param .u64 .ptr .align 1 _Z21conv3d_forward_kernelPKfS0_Pfiiiiiiiiiiiiiiiiii_param_2,
	.param .u32 _Z21conv3d_forward_kernelPKfS0_Pfiiiiiiiiiiiiiiiiii_param_3,
	.param .u32 _Z21conv3d_forward_kernelPKfS0_Pfiiiiiiiiiiiiiiiiii_param_4,
	.param .u32 _Z21conv3d_forward_kernelPKfS0_Pfiiiiiiiiiiiiiiiiii_param_5,
	.param .u32 _Z21conv3d_forward_kernelPKfS0_Pfiiiiiiiiiiiiiiiiii_param_6,
	.param .u32 _Z21conv3d_forward_kernelPKfS0_Pfiiiiiiiiiiiiiiiiii_param_7,
	.param .u32 _Z21conv3d_forward_kernelPKfS0_Pfiiiiiiiiiiiiiiiiii_param_8,
	.param .u32 _Z21conv3d_forward_kernelPKfS0_Pfiiiiiiiiiiiiiiiiii_param_9,
	.param .u32 _Z21conv3d_forward_kernelPKfS0_Pfiiiiiiiiiiiiiiiiii_param_10,
	.param .u32 _Z21conv3d_forward_kernelPKfS0_Pfiiiiiiiiiiiiiiiiii_param_11,
	.param .u32 _Z21conv3d_forward_kernelPKfS0_Pfiiiiiiiiiiiiiiiiii_param_12,
	.param .u32 _Z21conv3d_forward_kernelPKfS0_Pfiiiiiiiiiiiiiiiiii_param_13,
	.param .u32 _Z21conv3d_forward_kernelPKfS0_Pfiiiiiiiiiiiiiiiiii_param_14,
	.param .u32 _Z21conv3d_forward_kernelPKfS0_Pfiiiiiiiiiiiiiiiiii_param_15,
	.param .u32 _Z21conv3d_forward_kernelPKfS0_Pfiiiiiiiiiiiiiiiiii_param_16,
	.param .u32 _Z21conv3d_forward_kernelPKfS0_Pfiiiiiiiiiiiiiiiiii_param_17,
	.param .u32 _Z21conv3d_forward_kernelPKfS0_Pfiiiiiiiiiiiiiiiiii_param_18,
	.param .u32 _Z21conv3d_forward_kernelPKfS0_Pfiiiiiiiiiiiiiiiiii_param_19,
	.param .u32 _Z21conv3d_forward_kernelPKfS0_Pfiiiiiiiiiiiiiiiiii_param_20
)
{
	.reg .pred 	%p<71>;
	.reg .b32 	%r<112>;
	.reg .b32 	%f<107>;
	.reg .b64 	%rd<26>;

	ld.param.u64 	%rd10, [_Z21conv3d_forward_kernelPKfS0_Pfiiiiiiiiiiiiiiiiii_param_0];
	ld.param.u64 	%rd11, [_Z21conv3d_forward_kernelPKfS0_Pfiiiiiiiiiiiiiiiiii_param_1];
	ld.param.u32 	%r40, [_Z21conv3d_forward_kernelPKfS0_Pfiiiiiiiiiiiiiiiiii_param_4];
	ld.param.u32 	%r42, [_Z21conv3d_forward_kernelPKfS0_Pfiiiiiiiiiiiiiiiiii_param_6];
	ld.param.u32 	%r43, [_Z21conv3d_forward_kernelPKfS0_Pfiiiiiiiiiiiiiiiiii_param_7];
	ld.param.u32 	%r44, [_Z21conv3d_forward_kernelPKfS0_Pfiiiiiiiiiiiiiiiiii_param_8];
	ld.param.u32 	%r45, [_Z21conv3d_forward_kernelPKfS0_Pfiiiiiiiiiiiiiiiiii_param_9];
	ld.param.u32 	%r46, [_Z21conv3d_forward_kernelPKfS0_Pfiiiiiiiiiiiiiiiiii_param_10];
	ld.param.u32 	%r47, [_Z21conv3d_forward_kernelPKfS0_Pfiiiiiiiiiiiiiiiiii_param_11];
	ld.param.u32 	%r48, [_Z21conv3d_forward_kernelPKfS0_Pfiiiiiiiiiiiiiiiiii_param_12];
	ld.param.u32 	%r49, [_Z21conv3d_forward_kernelPKfS0_Pfiiiiiiiiiiiiiiiiii_param_13];
	ld.param.u32 	%r50, [_Z21conv3d_forward_kernelPKfS0_Pfiiiiiiiiiiiiiiiiii_param_14];
	ld.param.u32 	%r51, [_Z21conv3d_forward_kernelPKfS0_Pfiiiiiiiiiiiiiiiiii_param_15];
	ld.param.u32 	%r52, [_Z21conv3d_forward_kernelPKfS0_Pfiiiiiiiiiiiiiiiiii_param_16];
	ld.param.u32 	%r53, [_Z21conv3d_forward_kernelPKfS0_Pfiiiiiiiiiiiiiiiiii_param_17];
	ld.param.u32 	%r54, [_Z21conv3d_forward_kernelPKfS0_Pfiiiiiiiiiiiiiiiiii_param_18];
	ld.param.u32 	%r55, [_Z21conv3d_forward_kernelPKfS0_Pfiiiiiiiiiiiiiiiiii_param_19];
	ld.param.u32 	%r56, [_Z21conv3d_forward_kernelPKfS0_Pfiiiiiiiiiiiiiiiiii_param_20];
	cvta.to.global.u64 	%rd1, %rd11;
	cvta.to.global.u64 	%rd2, %rd10;
	mov.u32 	%r1, %ctaid.x;
	mov.u32 	%r2, %ctaid.y;
	mov.u32 	%r57, %ctaid.z;
	mov.u32 	%r58, %ntid.x;
	mov.u32 	%r59, %tid.x;
	mad.lo.s32 	%r60, %r57, %r58, %r59;
	mul.lo.s32 	%r61, %r56, %r55;
	div.s32 	%r3, %r60, %r61;
	div.s32 	%r62, %r60, %r56;
	rem.s32 	%r4, %r62, %r55;
	mul.lo.s32 	%r63, %r62, %r56;
	sub.s32 	%r5, %r60, %r63;
	setp.ge.s32 	%p1, %r3, %r54;
	or.b32  	%r64, %r56, %r55;
	shr.u32 	%r65, %r64, 31;
	and.b32  	%r66, %r65, 1;
	setp.eq.b32 	%p2, %r66, 1;
	or.pred  	%p3, %p2, %p1;
	mov.f32 	%f84, 0f00000000;
	@%p3 bra 	$L__BB0_12;
	setp.lt.s32 	%p4, %r40, 1;
	@%p4 bra 	$L__BB0_11;
	setp.lt.s32 	%p5, %r45, 1;
	mul.lo.s32 	%r67, %r3, %r48;
	sub.s32 	%r6, %r67, %r51;
	mul.lo.s32 	%r68, %r4, %r49;
	sub.s32 	%r7, %r68, %r52;
	mul.lo.s32 	%r69, %r5, %r50;
	sub.s32 	%r8, %r69, %r53;
	@%p5 bra 	$L__BB0_11;
	and.b32  	%r9, %r47, 7;
	add.s32 	%r10, %r9, -1;
	and.b32  	%r11, %r47, 3;
	and.b32  	%r12, %r47, 2147483640;
	and.b32  	%r13, %r47, 1;
	mul.lo.s32 	%r14, %r40, %r1;
	mov.f32 	%f84, 0f00000000;
	mov.b32 	%r105, 0;
$L__BB0_4:
	mad.lo.s32 	%r72, %r40, %r2, %r105;
	mul.lo.s32 	%r16, %r72, %r42;
	add.s32 	%r73, %r105, %r14;
	mul.lo.s32 	%r17, %r73, %r45;
	mov.b32 	%r106, 0;
$L__BB0_5:
	setp.gt.s32 	%p6, %r46, 0;
	add.s32 	%r19, %r106, %r6;
	setp.gt.s32 	%p7, %r19, -1;
	setp.lt.s32 	%p8, %r19, %r42;
	and.pred  	%p9, %p7, %p6;
	and.pred  	%p10, %p9, %p8;
	@%p10 bra 	$L__BB0_6;
	bra.uni 	$L__BB0_9;
$L__BB0_6:
	add.s32 	%r75, %r19, %r16;
	mul.lo.s32 	%r37, %r75, %r43;
	add.s32 	%r76, %r106, %r17;
	mul.lo.s32 	%r38, %r76, %r46;
	mov.b32 	%r107, 0;
$L__BB0_7:
	setp.gt.s32 	%p11, %r47, 0;
	add.s32 	%r21, %r107, %r7;
	setp.gt.s32 	%p12, %r21, -1;
	setp.lt.s32 	%p13, %r21, %r43;
	and.pred  	%p14, %p12, %p11;
	and.pred  	%p15, %p14, %p13;
	@%p15 bra 	$L__BB0_51;
$L__BB0_8:
	add.s32 	%r107, %r107, 1;
	setp.ne.s32 	%p68, %r107, %r46;
	@%p68 bra 	$L__BB0_7;
$L__BB0_9:
	add.s32 	%r106, %r106, 1;
	setp.eq.s32 	%p69, %r106, %r45;
	@%p69 bra 	$L__BB0_10;
	bra.uni 	$L__BB0_5;
$L__BB0_10:
	add.s32 	%r105, %r105, 1;
	setp.ne.s32 	%p70, %r105, %r40;
	@%p70 bra 	$L__BB0_4;
$L__BB0_11:
	ld.param.u32 	%r104, [_Z21conv3d_forward_kernelPKfS0_Pfiiiiiiiiiiiiiiiiii_param_5];
	ld.param.u64 	%rd25, [_Z21conv3d_forward_kernelPKfS0_Pfiiiiiiiiiiiiiiiiii_param_2];
	mad.lo.s32 	%r100, %r104, %r2, %r1;
	mad.lo.s32 	%r101, %r54, %r100, %r3;
	mad.lo.s32 	%r102, %r101, %r55, %r4;
	mad.lo.s32 	%r103, %r102, %r56, %r5;
	cvta.to.global.u64 	%rd22, %rd25;
	mul.wide.s32 	%rd23, %r103, 4;
	add.s64 	%rd24, %rd22, %rd23;
	st.global.f32 	[%rd24], %f84;
$L__BB0_12:
	ret;
$L__BB0_13:
	.pragma "nounroll";
	add.s32 	%r23, %r108, %r8;
	setp.lt.s32 	%p17, %r23, 0;
	setp.ge.s32 	%p18, %r23, %r44;
	or.pred  	%p19, %p17, %p18;
	add.s32 	%r81, %r23, %r27;
	mul.wide.s32 	%rd12, %r81, 4;
	add.s64 	%rd3, %rd2, %rd12;
	add.s32 	%r82, %r108, %r28;
	mul.wide.s32 	%rd13, %r82, 4;
	add.s64 	%rd4, %rd1, %rd13;
	@%p19 bra 	$L__BB0_15;
	ld.global.nc.f32 	%f47, [%rd3];
	ld.global.nc.f32 	%f48, [%rd4];
	fma.rn.f32 	%f84, %f47, %f48, %f84;
$L__BB0_15:
	add.s32 	%r83, %r23, 1;
	setp.lt.s32 	%p20, %r83, 0;
	setp.ge.s32 	%p21, %r83, %r44;
	or.pred  	%p22, %p20, %p21;
	@%p22 bra 	$L__BB0_17;
	ld.global.nc.f32 	%f49, [%rd3+4];
	ld.global.nc.f32 	%f50, [%rd4+4];
	fma.rn.f32 	%f84, %f49, %f50, %f84;
$L__BB0_17:
	add.s32 	%r84, %r23, 2;
	setp.lt.s32 	%p23, %r84, 0;
	setp.ge.s32 	%p24, %r84, %r44;
	or.pred  	%p25, %p23, %p24;
	@%p25 bra 	$L__BB0_19;
	ld.global.nc.f32 	%f51, [%rd3+8];
	ld.global.nc.f32 	%f52, [%rd4+8];
	fma.rn.f32 	%f84, %f51, %f52, %f84;
$L__BB0_19:
	add.s32 	%r85, %r23, 3;
	setp.lt.s32 	%p26, %r85, 0;
	setp.ge.s32 	%p27, %r85, %r44;
	or.pred  	%p28, %p26, %p27;
	@%p28 bra 	$L__BB0_21;
	ld.global.nc.f32 	%f53, [%rd3+12];
	ld.global.nc.f32 	%f54, [%rd4+12];
	fma.rn.f32 	%f84, %f53, %f54, %f84;
$L__BB0_21:
	add.s32 	%r86, %r23, 4;
	setp.lt.s32 	%p29, %r86, 0;
	setp.ge.s32 	%p30, %r86, %r44;
	or.pred  	%p31, %p29, %p30;
	@%p31 bra 	$L__BB0_23;
	ld.global.nc.f32 	%f55, [%rd3+16];
	ld.global.nc.f32 	%f56, [%rd4+16];
	fma.rn.f32 	%f84, %f55, %f56, %f84;
$L__BB0_23:
	add.s32 	%r87, %r23, 5;
	setp.lt.s32 	%p32, %r87, 0;
	setp.ge.s32 	%p33, %r87, %r44;
	or.pred  	%p34, %p32, %p33;
	@%p34 bra 	$L__BB0_25;
	ld.global.nc.f32 	%f57, [%rd3+20];
	ld.global.nc.f32 	%f58, [%rd4+20];
	fma.rn.f32 	%f84, %f57, %f58, %f84;
$L__BB0_25:
	add.s32 	%r88, %r23, 6;
	setp.lt.s32 	%p35, %r88, 0;
	setp.ge.s32 	%p36, %r88, %r44;
	or.pred  	%p37, %p35, %p36;
	@%p37 bra 	$L__BB0_27;
	ld.global.nc.f32 	%f59, [%rd3+24];
	ld.global.nc.f32 	%f60, [%rd4+24];
	fma.rn.f32 	%f84, %f59, %f60, %f84;
$L__BB0_27:
	add.s32 	%r89, %r23, 7;
	setp.lt.s32 	%p38, %r89, 0;
	setp.ge.s32 	%p39, %r89, %r44;
	or.pred  	%p40, %p38, %p39;
	@%p40 bra 	$L__BB0_29;
	ld.global.nc.f32 	%f61, [%rd3+28];
	ld.global.nc.f32 	%f62, [%rd4+28];
	fma.rn.f32 	%f84, %f61, %f62, %f84;
$L__BB0_29:
	add.s32 	%r108, %r108, 8;
	setp.eq.s32 	%p41, %r108, %r12;
	mov.u32 	%r110, %r12;
	@%p41 bra 	$L__BB0_30;
	bra.uni 	$L__BB0_13;
$L__BB0_30:
	setp.eq.s32 	%p42, %r9, 0;
	@%p42 bra 	$L__BB0_8;
	setp.lt.u32 	%p43, %r10, 3;
	@%p43 bra 	$L__BB0_41;
	add.s32 	%r30, %r110, %r8;
	setp.lt.s32 	%p44, %r30, 0;
	setp.ge.s32 	%p45, %r30, %r44;
	or.pred  	%p46, %p44, %p45;
	add.s32 	%r90, %r30, %r27;
	mul.wide.s32 	%rd14, %r90, 4;
	add.s64 	%rd5, %rd2, %rd14;
	add.s32 	%r91, %r110, %r28;
	mul.wide.s32 	%rd15, %r91, 4;
	add.s64 	%rd6, %rd1, %rd15;
	@%p46 bra 	$L__BB0_34;
	ld.global.nc.f32 	%f64, [%rd5];
	ld.global.nc.f32 	%f65, [%rd6];
	fma.rn.f32 	%f84, %f64, %f65, %f84;
$L__BB0_34:
	add.s32 	%r92, %r30, 1;
	setp.lt.s32 	%p47, %r92, 0;
	setp.ge.s32 	%p48, %r92, %r44;
	or.pred  	%p49, %p47, %p48;
	@%p49 bra 	$L__BB0_36;
	ld.global.nc.f32 	%f66, [%rd5+4];
	ld.global.nc.f32 	%f67, [%rd6+4];
	fma.rn.f32 	%f84, %f66, %f67, %f84;
$L__BB0_36:
	add.s32 	%r93, %r30, 2;
	setp.lt.s32 	%p50, %r93, 0;
	setp.ge.s32 	%p51, %r93, %r44;
	or.pred  	%p52, %p50, %p51;
	@%p52 bra 	$L__BB0_38;
	ld.global.nc.f32 	%f68, [%rd5+8];
	ld.global.nc.f32 	%f69, [%rd6+8];
	fma.rn.f32 	%f84, %f68, %f69, %f84;
$L__BB0_38:
	add.s32 	%r94, %r30, 3;
	setp.lt.s32 	%p53, %r94, 0;
	setp.ge.s32 	%p54, %r94, %r44;
	or.pred  	%p55, %p53, %p54;
	@%p55 bra 	$L__BB0_40;
	ld.global.nc.f32 	%f70, [%rd5+12];
	ld.global.nc.f32 	%f71, [%rd6+12];
	fma.rn.f32 	%f84, %f70, %f71, %f84;
$L__BB0_40:
	add.s32 	%r110, %r110, 4;
$L__BB0_41:
	setp.eq.s32 	%p56, %r11, 0;
	@%p56 bra 	$L__BB0_8;
	setp.eq.s32 	%p57, %r11, 1;
	@%p57 bra 	$L__BB0_48;
	add.s32 	%r33, %r110, %r8;
	setp.lt.s32 	%p58, %r33, 0;
	setp.ge.s32 	%p59, %r33, %r44;
	or.pred  	%p60, %p58, %p59;
	add.s32 	%r95, %r33, %r27;
	mul.wide.s32 	%rd16, %r95, 4;
	add.s64 	%rd7, %rd2, %rd16;
	add.s32 	%r96, %r110, %r28;
	mul.wide.s32 	%rd17, %r96, 4;
	add.s64 	%rd8, %rd1, %rd17;
	@%p60 bra 	$L__BB0_45;
	ld.global.nc.f32 	%f73, [%rd7];
	ld.global.nc.f32 	%f74, [%rd8];
	fma.rn.f32 	%f84, %f73, %f74, %f84;
$L__BB0_45:
	add.s32 	%r97, %r33, 1;
	setp.lt.s32 	%p61, %r97, 0;
	setp.ge.s32 	%p62, %r97, %r44;
	or.pred  	%p63, %p61, %p62;
	@%p63 bra 	$L__BB0_47;
	ld.global.nc.f32 	%f75, [%rd7+4];
	ld.global.nc.f32 	%f76, [%rd8+4];
	fma.rn.f32 	%f84, %f75, %f76, %f84;
$L__BB0_47:
	add.s32 	%r110, %r110, 2;
$L__BB0_48:
	setp.eq.s32 	%p64, %r13, 0;
	@%p64 bra 	$L__BB0_8;
	add.s32 	%r36, %r110, %r8;
	setp.lt.s32 	%p65, %r36, 0;
	setp.ge.s32 	%p66, %r36, %r44;
	or.pred  	%p67, %p65, %p66;
	@%p67 bra 	$L__BB0_8;
	add.s32 	%r98, %r36, %r27;
	add.s32 	%r99, %r110, %r28;
	mul.wide.s32 	%rd18, %r98, 4;
	add.s64 	%rd19, %rd2, %rd18;
	ld.global.nc.f32 	%f77, [%rd19];
	mul.wide.s32 	%rd20, %r99, 4;
	add.s64 	%rd21, %rd1, %rd20;
	ld.global.nc.f32 	%f78, [%rd21];
	fma.rn.f32 	%f84, %f77, %f78, %f84;
	bra.uni 	$L__BB0_8;
$L__BB0_51:
	setp.lt.u32 	%p16, %r47, 8;
	add.s32 	%r78, %r21, %r37;
	mul.lo.s32 	%r27, %r78, %r44;
	add.s32 	%r79, %r107, %r38;
	mul.lo.s32 	%r28, %r79, %r47;
	mov.b32 	%r110, 0;
	@%p16 bra 	$L__BB0_30;
	mov.b32 	%r108, 0;
	bra.uni 	$L__BB0_13;

}


// ===== COMPILED SASS (sm_100) =====

	.target	sm_100

	.elftype	@"ET_EXEC"


//--------------------- .note.nv.tkinfo           --------------------------
	.section	.note.nv.tkinfo,"",@"SHT_NOTE"
	.sectionflags	@"SHF_NOTE_NV_TKINFO"
	.tkinfo
        /*0018*/ 	.word	0x00000002
        /*0030*/ 	.string	""
        /*0030*/ 	.string	"ptxas"
        /*0030*/ 	.string	"Cuda compilation tools, release 13.0, V13.0.88"
        /*0030*/ 	.string	"Build cuda_13.0.r13.0/compiler.36424714_0"
        /*0030*/ 	.string	"-arch sm_100 -m 64 "



//--------------------- .note.nv.cuinfo           --------------------------
	.section	.note.nv.cuinfo,"",@"SHT_NOTE"
	.sectionflags	@"SHF_NOTE_NV_CUINFO"
        /*0018*/ 	.short	0x0002
        /*001a*/ 	.short	0x0064
        /*001c*/ 	.short	0x0082
	.zero		2


//--------------------- .nv.info                  --------------------------
	.section	.nv.info,"",@"SHT_CUDA_INFO"
	.align	4


	//----- nvinfo : EIATTR_REGCOUNT
	.align		4
        /*0000*/ 	.byte	0x04, 0x2f
        /*0002*/ 	.short	(.L_1 - .L_0)
	.align		4
.L_0:
        /*0004*/ 	.word	index@(_Z21conv3d_forward_kernelPKfS0_Pfiiiiiiiiiiiiiiiiii)
        /*0008*/ 	.word	0x0000001f


	//----- nvinfo : EIATTR_FRAME_SIZE
	.align		4
.L_1:
        /*000c*/ 	.byte	0x04, 0x11
        /*000e*/ 	.short	(.L_3 - .L_2)
	.align		4
.L_2:
        /*0010*/ 	.word	index@(_Z21conv3d_forward_kernelPKfS0_Pfiiiiiiiiiiiiiiiiii)
        /*0014*/ 	.word	0x00000000


	//----- nvinfo : EIATTR_MIN_STACK_SIZE
	.align		4
.L_3:
        /*0018*/ 	.byte	0x04, 0x12
        /*001a*/ 	.short	(.L_5 - .L_4)
	.align		4
.L_4:
        /*001c*/ 	.word	index@(_Z21conv3d_forward_kernelPKfS0_Pfiiiiiiiiiiiiiiiiii)
        /*0020*/ 	.word	0x00000000
.L_5:


//--------------------- .nv.compat                --------------------------
	.section	.nv.compat,"",@"SHT_CUDA_COMPAT_INFO"
	.align	4
        /*0000*/ 	.byte	0x02, 0x09, 0x00, 0x00, 0x02, 0x02, 0x01, 0x00, 0x02, 0x05, 0x05, 0x00, 0x03, 0x07, 0x01, 0x01
        /*0010*/ 	.byte	0x02, 0x03, 0x00, 0x00, 0x02, 0x06, 0x01, 0x00, 0x04, 0x0b, 0x08, 0x00, 0x09, 0x00, 0x00, 0x00
        /*0020*/ 	.byte	0x00, 0x00, 0x00, 0x00


//--------------------- .nv.info._Z21conv3d_forward_kernelPKfS0_Pfiiiiiiiiiiiiiiiiii --------------------------
	.section	.nv.info._Z21conv3d_forward_kernelPKfS0_Pfiiiiiiiiiiiiiiiiii,"",@"SHT_CUDA_INFO"
	.sectionflags	@""
	.align	4


	//----- nvinfo : EIATTR_CUDA_API_VERSION
	.align		4
        /*0000*/ 	.byte	0x04, 0x37
        /*0002*/ 	.short	(.L_7 - .L_6)
.L_6:
        /*0004*/ 	.word	0x00000082


	//----- nvinfo : EIATTR_KPARAM_INFO
	.align		4
.L_7:
        /*0008*/ 	.byte	0x04, 0x17
        /*000a*/ 	.short	(.L_9 - .L_8)
.L_8:
        /*000c*/ 	.word	0x00000000
        /*0010*/ 	.short	0x0014
        /*0012*/ 	.short	0x005c
        /*0014*/ 	.byte	0x00, 0xf0, 0x11, 0x00


	//----- nvinfo : EIATTR_KPARAM_INFO
	.align		4
.L_9:
        /*0018*/ 	.byte	0x04, 0x17
        /*001a*/ 	.short	(.L_11 - .L_10)
.L_10:
        /*001c*/ 	.word	0x00000000
        /*0020*/ 	.short	0x0013
        /*0022*/ 	.short	0x0058
        /*0024*/ 	.byte	0x00, 0xf0, 0x11, 0x00


	//----- nvinfo : EIATTR_KPARAM_INFO
	.align		4
.L_11:
        /*0028*/ 	.byte	0x04, 0x17
        /*002a*/ 	.short	(.L_13 - .L_12)
.L_12:
        /*002c*/ 	.word	0x00000000
        /*0030*/ 	.short	0x0012
        /*0032*/ 	.short	0x0054
        /*0034*/ 	.byte	0x00, 0xf0, 0x11, 0x00


	//----- nvinfo : EIATTR_KPARAM_INFO
	.align		4
.L_13:
        /*0038*/ 	.byte	0x04, 0x17
        /*003a*/ 	.short	(.L_15 - .L_14)
.L_14:
        /*003c*/ 	.word	0x00000000
        /*0040*/ 	.short	0x0011
        /*0042*/ 	.short	0x0050
        /*0044*/ 	.byte	0x00, 0xf0, 0x11, 0x00


	//----- nvinfo : EIATTR_KPARAM_INFO
	.align		4
.L_15:
        /*0048*/ 	.byte	0x04, 0x17
        /*004a*/ 	.short	(.L_17 - .L_16)
.L_16:
        /*004c*/ 	.word	0x00000000
        /*0050*/ 	.short	0x0010
        /*0052*/ 	.short	0x004c
        /*0054*/ 	.byte	0x00, 0xf0, 0x11, 0x00


	//----- nvinfo : EIATTR_KPARAM_INFO
	.align		4
.L_17:
        /*0058*/ 	.byte	0x04, 0x17
        /*005a*/ 	.short	(.L_19 - .L_18)
.L_18:
        /*005c*/ 	.word	0x00000000
        /*0060*/ 	.short	0x000f
        /*0062*/ 	.short	0x0048
        /*0064*/ 	.byte	0x00, 0xf0, 0x11, 0x00


	//----- nvinfo : EIATTR_KPARAM_INFO
	.align		4
.L_19:
        /*0068*/ 	.byte	0x04, 0x17
        /*006a*/ 	.short	(.L_21 - .L_20)
.L_20:
        /*006c*/ 	.word	0x00000000
        /*0070*/ 	.short	0x000e
        /*0072*/ 	.short	0x0044
        /*0074*/ 	.byte	0x00, 0xf0, 0x11, 0x00


	//----- nvinfo : EIATTR_KPARAM_INFO
	.align		4
.L_21:
        /*0078*/ 	.byte	0x04, 0x17
        /*007a*/ 	.short	(.L_23 - .L_22)
.L_22:
        /*007c*/ 	.word	0x00000000
        /*0080*/ 	.short	0x000d
        /*0082*/ 	.short	0x0040
        /*0084*/ 	.byte	0x00, 0xf0, 0x11, 0x00


	//----- nvinfo : EIATTR_KPARAM_INFO
	.align		4
.L_23:
        /*0088*/ 	.byte	0x04, 0x17
        /*008a*/ 	.short	(.L_25 - .L_24)
.L_24:
        /*008c*/ 	.word	0x00000000
        /*0090*/ 	.short	0x000c
        /*0092*/ 	.short	0x003c
        /*0094*/ 	.byte	0x00, 0xf0, 0x11, 0x00


	//----- nvinfo : EIATTR_KPARAM_INFO
	.align		4
.L_25:
        /*0098*/ 	.byte	0x04, 0x17
        /*009a*/ 	.short	(.L_27 - .L_26)
.L_26:
        /*009c*/ 	.word	0x00000000
        /*00a0*/ 	.short	0x000b
        /*00a2*/ 	.short	0x0038
        /*00a4*/ 	.byte	0x00, 0xf0, 0x11, 0x00


	//----- nvinfo : EIATTR_KPARAM_INFO
	.align		4
.L_27:
        /*00a8*/ 	.byte	0x04, 0x17
        /*00aa*/ 	.short	(.L_29 - .L_28)
.L_28:
        /*00ac*/ 	.word	0x00000000
        /*00b0*/ 	.short	0x000a
        /*00b2*/ 	.short	0x0034
        /*00b4*/ 	.byte	0x00, 0xf0, 0x11, 0x00


	//----- nvinfo : EIATTR_KPARAM_INFO
	.align		4
.L_29:
        /*00b8*/ 	.byte	0x04, 0x17
        /*00ba*/ 	.short	(.L_31 - .L_30)
.L_30:
        /*00bc*/ 	.word	0x00000000
        /*00c0*/ 	.short	0x0009
        /*00c2*/ 	.short	0x0030
        /*00c4*/ 	.byte	0x00, 0xf0, 0x11, 0x00


	//----- nvinfo : EIATTR_KPARAM_INFO
	.align		4
.L_31:
        /*00c8*/ 	.byte	0x04, 0x17
        /*00ca*/ 	.short	(.L_33 - .L_32)
.L_32:
        /*00cc*/ 	.word	0x00000000
        /*00d0*/ 	.short	0x0008
        /*00d2*/ 	.short	0x002c
        /*00d4*/ 	.byte	0x00, 0xf0, 0x11, 0x00


	//----- nvinfo : EIATTR_KPARAM_INFO
	.align		4
.L_33:
        /*00d8*/ 	.byte	0x04, 0x17
        /*00da*/ 	.short	(.L_35 - .L_34)
.L_34:
        /*00dc*/ 	.word	0x00000000
        /*00e0*/ 	.short	0x0007
        /*00e2*/ 	.short	0x0028
        /*00e4*/ 	.byte	0x00, 0xf0, 0x11, 0x00


	//----- nvinfo : EIATTR_KPARAM_INFO
	.align		4
.L_35:
        /*00e8*/ 	.byte	0x04, 0x17
        /*00ea*/ 	.short	(.L_37 - .L_36)
.L_36:
        /*00ec*/ 	.word	0x00000000
        /*00f0*/ 	.short	0x0006
        /*00f2*/ 	.short	0x0024
        /*00f4*/ 	.byte	0x00, 0xf0, 0x11, 0x00


	//----- nvinfo : EIATTR_KPARAM_INFO
	.align		4
.L_37:
        /*00f8*/ 	.byte	0x04, 0x17
        /*00fa*/ 	.short	(.L_39 - .L_38)
.L_38:
        /*00fc*/ 	.word	0x00000000
        /*0100*/ 	.short	0x0005
        /*0102*/ 	.short	0x0020
        /*0104*/ 	.byte	0x00, 0xf0, 0x11, 0x00


	//----- nvinfo : EIATTR_KPARAM_INFO
	.align		4
.L_39:
        /*0108*/ 	.byte	0x04, 0x17
        /*010a*/ 	.short	(.L_41 - .L_40)
.L_40:
        /*010c*/ 	.word	0x00000000
        /*0110*/ 	.short	0x0004
        /*0112*/ 	.short	0x001c
        /*0114*/ 	.byte	0x00, 0xf0, 0x11, 0x00


	//----- nvinfo : EIATTR_KPARAM_INFO
	.align		4
.L_41:
        /*0118*/ 	.byte	0x04, 0x17
        /*011a*/ 	.short	(.L_43 - .L_42)
.L_42:
        /*011c*/ 	.word	0x00000000
        /*0120*/ 	.short	0x0003
        /*0122*/ 	.short	0x0018
        /*0124*/ 	.byte	0x00, 0xf0, 0x11, 0x00


	//----- nvinfo : EIATTR_KPARAM_INFO
	.align		4
.L_43:
        /*0128*/ 	.byte	0x04, 0x17
        /*012a*/ 	.short	(.L_45 - .L_44)
.L_44:
        /*012c*/ 	.word	0x00000000
        /*0130*/ 	.short	0x0002
        /*0132*/ 	.short	0x0010
        /*0134*/ 	.byte	0x00, 0xf5, 0x21, 0x00


	//----- nvinfo : EIATTR_KPARAM_INFO
	.align		4
.L_45:
        /*0138*/ 	.byte	0x04, 0x17
        /*013a*/ 	.short	(.L_47 - .L_46)
.L_46:
        /*013c*/ 	.word	0x00000000
        /*0140*/ 	.short	0x0001
        /*0142*/ 	.short	0x0008
        /*0144*/ 	.byte	0x00, 0xf5, 0x21, 0x00


	//----- nvinfo : EIATTR_KPARAM_INFO
	.align		4
.L_47:
        /*0148*/ 	.byte	0x04, 0x17
        /*014a*/ 	.short	(.L_49 - .L_48)
.L_48:
        /*014c*/ 	.word	0x00000000
        /*0150*/ 	.short	0x0000
        /*0152*/ 	.short	0x0000
        /*0154*/ 	.byte	0x00, 0xf5, 0x21, 0x00


	//----- nvinfo : EIATTR_SPARSE_MMA_MASK
	.align		4
.L_49:
        /*0158*/ 	.byte	0x03, 0x50
        /*015a*/ 	.short	0x0000


	//----- nvinfo : EIATTR_MAXREG_COUNT
	.align		4
        /*015c*/ 	.byte	0x03, 0x1b
        /*015e*/ 	.short	0x00ff


	//----- nvinfo : EIATTR_MERCURY_ISA_VERSION
	.align		4
        /*0160*/ 	.byte	0x03, 0x5f
        /*0162*/ 	.short	0x0101


	//----- nvinfo : EIATTR_VRC_CTA_INIT_COUNT
	.align		4
        /*0164*/ 	.byte	0x02, 0x4a
	.zero		1
	.zero		1


	//----- nvinfo : EIATTR_EXIT_INSTR_OFFSETS
	.align		4
        /*0168*/ 	.byte	0x04, 0x1c
        /*016a*/ 	.short	(.L_51 - .L_50)


	//   ....[0]....
.L_50:
        /*016c*/ 	.word	0x000004c0


	//   ....[1]....
        /*0170*/ 	.word	0x00001340


	//----- nvinfo : EIATTR_INDIRECT_BRANCH_TARGETS
	.align		4
.L_51:
        /*0174*/ 	.byte	0x04, 0x34
        /*0176*/ 	.short	(.L_53 - .L_52)


	//   ....[0]....
.L_52:
        /*0178*/ 	.word	.L_x_7@srel
        /*017c*/ 	.short	0x0
        /*017e*/ 	.short	0x0
        /*0180*/ 	.word	0x3
        /*0184*/ 	.word	.L_x_4@srel
        /*0188*/ 	.word	.L_x_14@srel
        /*018c*/ 	.word	.L_x_15@srel


	//----- nvinfo : EIATTR_CRS_STACK_SIZE
	.align		4
.L_53:
        /*0190*/ 	.byte	0x04, 0x1e
        /*0192*/ 	.short	(.L_55 - .L_54)
.L_54:
        /*0194*/ 	.word	0x00000000


	//----- nvinfo : EIATTR_CBANK_PARAM_SIZE
	.align		4
.L_55:
        /*0198*/ 	.byte	0x03, 0x19
        /*019a*/ 	.short	0x0060


	//----- nvinfo : EIATTR_PARAM_CBANK
	.align		4
        /*019c*/ 	.byte	0x04, 0x0a
        /*019e*/ 	.short	(.L_57 - .L_56)
	.align		4
.L_56:
        /*01a0*/ 	.word	index@(.nv.constant0._Z21conv3d_forward_kernelPKfS0_Pfiiiiiiiiiiiiiiiiii)
        /*01a4*/ 	.short	0x0380
        /*01a6*/ 	.short	0x0060


	//----- nvinfo : EIATTR_SW_WAR
	.align		4
.L_57:
        /*01a8*/ 	.byte	0x04, 0x36
        /*01aa*/ 	.short	(.L_59 - .L_58)
.L_58:
        /*01ac*/ 	.word	0x00000008
.L_59:


//--------------------- .nv.callgraph             --------------------------
	.section	.nv.callgraph,"",@"SHT_CUDA_CALLGRAPH"
	.align	4
	.sectionentsize	8
	.align		4
        /*0000*/ 	.word	0x00000000
	.align		4
        /*0004*/ 	.word	0xffffffff
	.align		4
        /*0008*/ 	.word	0x00000000
	.align		4
        /*000c*/ 	.word	0xfffffffe
	.align		4
        /*0010*/ 	.word	0x00000000
	.align		4
        /*0014*/ 	.word	0xfffffffd
	.align		4
        /*0018*/ 	.word	0x00000000
	.align		4
        /*001c*/ 	.word	0xfffffffc


//--------------------- .nv.constant2._Z21conv3d_forward_kernelPKfS0_Pfiiiiiiiiiiiiiiiiii --------------------------
	.section	.nv.constant2._Z21conv3d_forward_kernelPKfS0_Pfiiiiiiiiiiiiiiiiii,"a",@progbits
	.sectionflags	@""
	.align	4
.nv.constant2._Z21conv3d_forward_kernelPKfS0_Pfiiiiiiiiiiiiiiiiii:
        /*0000*/ 	.byte	0xf0, 0x11, 0x00, 0x00, 0xf0, 0x10, 0x00, 0x00, 0xa0, 0x0f, 0x00, 0x00


//--------------------- .text._Z21conv3d_forward_kernelPKfS0_Pfiiiiiiiiiiiiiiiiii --------------------------
	.section	.text._Z21conv3d_forward_kernelPKfS0_Pfiiiiiiiiiiiiiiiiii,"ax",@progbits
	.align	128
        .global         _Z21conv3d_forward_kernelPKfS0_Pfiiiiiiiiiiiiiiiiii
        .type           _Z21conv3d_forward_kernelPKfS0_Pfiiiiiiiiiiiiiiiiii,@function
        .size           _Z21conv3d_forward_kernelPKfS0_Pfiiiiiiiiiiiiiiiiii,(.L_x_16 - _Z21conv3d_forward_kernelPKfS0_Pfiiiiiiiiiiiiiiiiii)
        .other          _Z21conv3d_forward_kernelPKfS0_Pfiiiiiiiiiiiiiiiiii,@"STO_CUDA_ENTRY STV_DEFAULT"
_Z21conv3d_forward_kernelPKfS0_Pfiiiiiiiiiiiiiiiiii:
.text._Z21conv3d_forward_kernelPKfS0_Pfiiiiiiiiiiiiiiiiii:
[----:B------:R-:W-:Y:S08]  /*0000*/  LDC R1, c[0x0][0x37c] ;  /* 0x0000df00ff017b82 */ /* 0x000ff00000000800 */
[----:B------:R-:W0:Y:S01]  /*0010*/  LDC.64 R6, c[0x0][0x3d8] ;  /* 0x0000f600ff067b82 */ /* 0x000e220000000a00 */
[----:B------:R-:W1:Y:S07]  /*0020*/  S2R R13, SR_TID.X ;  /* 0x00000000000d7919 */ /* 0x000e6e0000002100 */
[----:B------:R-:W1:Y:S08]  /*0030*/  S2UR UR4, SR_CTAID.Z ;  /* 0x00000000000479c3 */ /* 0x000e700000002700 */
[----:B------:R-:W1:Y:S01]  /*0040*/  LDC R4, c[0x0][0x360] ;  /* 0x0000d800ff047b82 */ /* 0x000e620000000800 */
[----:B0-----:R-:W-:Y:S01]  /*0050*/  IABS R5, R7 ;  /* 0x0000000700057213 */ /* 0x001fe20000000000 */
[----:B------:R-:W-:-:S03]  /*0060*/  IMAD R2, R7, R6, RZ ;  /* 0x0000000607027224 */ /* 0x000fc600078e02ff */
[----:B------:R-:W0:Y:S02]  /*0070*/  I2F.RP R3, R5 ;  /* 0x0000000500037306 */ /* 0x000e240000209400 */
[-C--:B------:R-:W-:Y:S02]  /*0080*/  IABS R0, R2.reuse ;  /* 0x0000000200007213 */ /* 0x080fe40000000000 */
[----:B------:R-:W-:-:S04]  /*0090*/  IABS R16, R2 ;  /* 0x0000000200107213 */ /* 0x000fc80000000000 */
[----:B------:R-:W2:Y:S01]  /*00a0*/  I2F.RP R8, R0 ;  /* 0x0000000000087306 */ /* 0x000ea20000209400 */
[----:B-1----:R-:W-:Y:S01]  /*00b0*/  IMAD R4, R4, UR4, R13 ;  /* 0x0000000404047c24 */ /* 0x002fe2000f8e020d */
[----:B------:R-:W1:Y:S06]  /*00c0*/  LDCU UR4, c[0x0][0x3d4] ;  /* 0x00007a80ff0477ac */ /* 0x000e6c0008000800 */
[----:B0-----:R-:W0:Y:S08]  /*00d0*/  MUFU.RCP R3, R3 ;  /* 0x0000000300037308 */ /* 0x001e300000001000 */
[----:B--2---:R2:W3:Y:S01]  /*00e0*/  MUFU.RCP R11, R8 ;  /* 0x00000008000b7308 */ /* 0x0044e20000001000 */
[----:B0-----:R-:W-:-:S02]  /*00f0*/  VIADD R9, R3, 0xffffffe ;  /* 0x0ffffffe03097836 */ /* 0x001fc40000000000 */
[----:B--2---:R-:W-:Y:S01]  /*0100*/  HFMA2 R8, -RZ, RZ, 0, 0 ;  /* 0x00000000ff087431 */ /* 0x004fe200000001ff */
[----:B------:R-:W-:-:S04]  /*0110*/  IABS R3, R6 ;  /* 0x0000000600037213 */ /* 0x000fc80000000000 */
[----:B------:R-:W0:Y:S01]  /*0120*/  F2I.FTZ.U32.TRUNC.NTZ R9, R9 ;  /* 0x0000000900097305 */ /* 0x000e22000021f000 */
[----:B---3--:R-:W-:-:S07]  /*0130*/  VIADD R11, R11, 0xffffffe ;  /* 0x0ffffffe0b0b7836 */ /* 0x008fce0000000000 */
[----:B------:R-:W2:Y:S01]  /*0140*/  I2F.RP R14, R3 ;  /* 0x00000003000e7306 */ /* 0x000ea20000209400 */
[----:B0-----:R-:W-:-:S04]  /*0150*/  IMAD.MOV R10, RZ, RZ, -R9 ;  /* 0x000000ffff0a7224 */ /* 0x001fc800078e0a09 */
[----:B------:R-:W-:Y:S01]  /*0160*/  IMAD R13, R10, R5, RZ ;  /* 0x000000050a0d7224 */ /* 0x000fe200078e02ff */
[----:B------:R-:W-:-:S03]  /*0170*/  IABS R10, R4 ;  /* 0x00000004000a7213 */ /* 0x000fc60000000000 */
[----:B------:R-:W-:Y:S01]  /*0180*/  IMAD.HI.U32 R13, R9, R13, R8 ;  /* 0x0000000d090d7227 */ /* 0x000fe200078e0008 */
[----:B--2---:R-:W-:Y:S05]  /*0190*/  MUFU.RCP R14, R14 ;  /* 0x0000000e000e7308 */ /* 0x004fea0000001000 */
[----:B------:R-:W-:-:S03]  /*01a0*/  IMAD.HI.U32 R13, R13, R10, RZ ;  /* 0x0000000a0d0d7227 */ /* 0x000fc600078e00ff */
[----:B------:R0:W2:Y:S01]  /*01b0*/  F2I.FTZ.U32.TRUNC.NTZ R9, R11 ;  /* 0x0000000b00097305 */ /* 0x0000a2000021f000 */
[----:B------:R-:W-:-:S04]  /*01c0*/  IMAD.MOV R12, RZ, RZ, -R13 ;  /* 0x000000ffff0c7224 */ /* 0x000fc800078e0a0d */
[----:B------:R-:W-:Y:S02]  /*01d0*/  IMAD R12, R5, R12, R10 ;  /* 0x0000000c050c7224 */ /* 0x000fe400078e020a */
[----:B0-----:R-:W-:-:S03]  /*01e0*/  IMAD.MOV R11, RZ, RZ, -R16 ;  /* 0x000000ffff0b7224 */ /* 0x001fc600078e0a10 */
[----:B------:R-:W-:Y:S02]  /*01f0*/  ISETP.GT.U32.AND P1, PT, R5, R12, PT ;  /* 0x0000000c0500720c */ /* 0x000fe40003f24070 */
[----:B--2---:R-:W-:-:S05]  /*0200*/  IADD3 R15, PT, PT, RZ, -R9, RZ ;  /* 0x80000009ff0f7210 */ /* 0x004fca0007ffe0ff */
[----:B------:R-:W-:-:S06]  /*0210*/  IMAD R15, R15, R0, RZ ;  /* 0x000000000f0f7224 */ /* 0x000fcc00078e02ff */
[----:B------:R-:W-:Y:S02]  /*0220*/  @!P1 IMAD.IADD R12, R12, 0x1, -R5 ;  /* 0x000000010c0c9824 */ /* 0x000fe400078e0a05 */
[----:B------:R-:W-:Y:S01]  /*0230*/  IMAD.HI.U32 R9, R9, R15, R8 ;  /* 0x0000000f09097227 */ /* 0x000fe200078e0008 */
[----:B------:R-:W-:Y:S02]  /*0240*/  IADD3 R15, PT, PT, R14, 0xffffffe, RZ ;  /* 0x0ffffffe0e0f7810 */ /* 0x000fe40007ffe0ff */
[----:B------:R-:W-:Y:S01]  /*0250*/  ISETP.GE.U32.AND P0, PT, R12, R5, PT ;  /* 0x000000050c00720c */ /* 0x000fe20003f06070 */
[----:B------:R-:W-:Y:S01]  /*0260*/  @!P1 VIADD R13, R13, 0x1 ;  /* 0x000000010d0d9836 */ /* 0x000fe20000000000 */
[----:B------:R-:W-:Y:S01]  /*0270*/  LOP3.LUT R8, R4, R7, RZ, 0x3c, !PT ;  /* 0x0000000704087212 */ /* 0x000fe200078e3cff */
[----:B------:R-:W-:Y:S01]  /*0280*/  IMAD.HI.U32 R5, R9, R10, RZ ;  /* 0x0000000a09057227 */ /* 0x000fe200078e00ff */
[----:B------:R-:W-:Y:S01]  /*0290*/  ISETP.NE.AND P1, PT, R7, RZ, PT ;  /* 0x000000ff0700720c */ /* 0x000fe20003f25270 */
[----:B------:R-:W0:Y:S01]  /*02a0*/  F2I.FTZ.U32.TRUNC.NTZ R9, R15 ;  /* 0x0000000f00097305 */ /* 0x000e22000021f000 */
[----:B------:R-:W-:Y:S01]  /*02b0*/  ISETP.GE.AND P3, PT, R8, RZ, PT ;  /* 0x000000ff0800720c */ /* 0x000fe20003f66270 */
[----:B------:R-:W-:-:S05]  /*02c0*/  IMAD R11, R5, R11, R10 ;  /* 0x0000000b050b7224 */ /* 0x000fca00078e020a */
[----:B------:R-:W-:Y:S01]  /*02d0*/  ISETP.GT.U32.AND P2, PT, R0, R11, PT ;  /* 0x0000000b0000720c */ /* 0x000fe20003f44070 */
[----:B------:R-:W-:-:S05]  /*02e0*/  @P0 VIADD R13, R13, 0x1 ;  /* 0x000000010d0d0836 */ /* 0x000fca0000000000 */
[----:B------:R-:W-:Y:S01]  /*02f0*/  MOV R10, R13 ;  /* 0x0000000d000a7202 */ /* 0x000fe20000000f00 */
[----:B0-----:R-:W-:-:S04]  /*0300*/  IMAD.MOV R8, RZ, RZ, -R9 ;  /* 0x000000ffff087224 */ /* 0x001fc800078e0a09 */
[----:B------:R-:W-:Y:S01]  /*0310*/  @!P3 IMAD.MOV R10, RZ, RZ, -R10 ;  /* 0x000000ffff0ab224 */ /* 0x000fe200078e0a0a */
[----:B------:R-:W-:Y:S01]  /*0320*/  @!P1 LOP3.LUT R10, RZ, R7, RZ, 0x33, !PT ;  /* 0x00000007ff0a9212 */ /* 0x000fe200078e33ff */
[----:B------:R-:W-:Y:S01]  /*0330*/  IMAD R13, R8, R3, RZ ;  /* 0x00000003080d7224 */ /* 0x000fe200078e02ff */
[-C--:B------:R-:W-:Y:S01]  /*0340*/  @!P2 IADD3 R11, PT, PT, R11, -R0.reuse, RZ ;  /* 0x800000000b0ba210 */ /* 0x080fe20007ffe0ff */
[----:B------:R-:W-:Y:S01]  /*0350*/  IMAD.MOV.U32 R8, RZ, RZ, RZ ;  /* 0x000000ffff087224 */ /* 0x000fe200078e00ff */
[----:B------:R-:W-:Y:S02]  /*0360*/  @!P2 IADD3 R5, PT, PT, R5, 0x1, RZ ;  /* 0x000000010505a810 */ /* 0x000fe40007ffe0ff */
[----:B------:R-:W-:Y:S01]  /*0370*/  ISETP.GE.U32.AND P0, PT, R11, R0, PT ;  /* 0x000000000b00720c */ /* 0x000fe20003f06070 */
[----:B------:R-:W-:Y:S01]  /*0380*/  IMAD.HI.U32 R8, R9, R13, R8 ;  /* 0x0000000d09087227 */ /* 0x000fe200078e0008 */
[----:B------:R-:W-:Y:S02]  /*0390*/  LOP3.LUT R11, R4, R2, RZ, 0x3c, !PT ;  /* 0x00000002040b7212 */ /* 0x000fe400078e3cff */
[----:B------:R-:W-:-:S02]  /*03a0*/  IABS R0, R10 ;  /* 0x0000000a00007213 */ /* 0x000fc40000000000 */
[----:B------:R-:W-:Y:S02]  /*03b0*/  ISETP.GE.AND P3, PT, R11, RZ, PT ;  /* 0x000000ff0b00720c */ /* 0x000fe40003f66270 */
[----:B------:R-:W-:Y:S01]  /*03c0*/  ISETP.NE.AND P1, PT, R2, RZ, PT ;  /* 0x000000ff0200720c */ /* 0x000fe20003f25270 */
[----:B------:R-:W-:-:S04]  /*03d0*/  IMAD.MOV.U32 R9, RZ, RZ, R0 ;  /* 0x000000ffff097224 */ /* 0x000fc800078e0000 */
[----:B------:R-:W-:Y:S02]  /*03e0*/  @P0 VIADD R5, R5, 0x1 ;  /* 0x0000000105050836 */ /* 0x000fe40000000000 */
[----:B------:R-:W-:-:S03]  /*03f0*/  IMAD.HI.U32 R8, R8, R9, RZ ;  /* 0x0000000908087227 */ /* 0x000fc600078e00ff */
[----:B------:R-:W-:Y:S01]  /*0400*/  MOV R0, R5 ;  /* 0x0000000500007202 */ /* 0x000fe20000000f00 */
[----:B------:R-:W-:Y:S01]  /*0410*/  IMAD.MOV R8, RZ, RZ, -R8 ;  /* 0x000000ffff087224 */ /* 0x000fe200078e0a08 */
[----:B------:R-:W-:-:S03]  /*0420*/  LOP3.LUT R5, R7, R6, RZ, 0xfc, !PT ;  /* 0x0000000607057212 */ /* 0x000fc600078efcff */
[----:B------:R-:W-:Y:S01]  /*0430*/  @!P3 IMAD.MOV R0, RZ, RZ, -R0 ;  /* 0x000000ffff00b224 */ /* 0x000fe200078e0a00 */
[----:B------:R-:W-:Y:S01]  /*0440*/  @!P1 LOP3.LUT R0, RZ, R2, RZ, 0x33, !PT ;  /* 0x00000002ff009212 */ /* 0x000fe200078e33ff */
[C---:B------:R-:W-:Y:S01]  /*0450*/  IMAD R8, R3.reuse, R8, R9 ;  /* 0x0000000803087224 */ /* 0x040fe200078e0209 */
[----:B------:R-:W-:Y:S02]  /*0460*/  SHF.R.U32.HI R5, RZ, 0x1f, R5 ;  /* 0x0000001fff057819 */ /* 0x000fe40000011605 */
[----:B-1----:R-:W-:Y:S02]  /*0470*/  ISETP.GE.AND P0, PT, R0, UR4, PT ;  /* 0x0000000400007c0c */ /* 0x002fe4000bf06270 */
[----:B------:R-:W-:Y:S02]  /*0480*/  ISETP.GT.U32.AND P2, PT, R3, R8, PT ;  /* 0x000000080300720c */ /* 0x000fe40003f44070 */
[----:B------:R-:W-:-:S11]  /*0490*/  ISETP.EQ.U32.OR P0, PT, R5, 0x1, P0 ;  /* 0x000000010500780c */ /* 0x000fd60000702470 */
[----:B------:R-:W-:-:S05]  /*04a0*/  @!P2 IMAD.IADD R8, R8, 0x1, -R3 ;  /* 0x000000010808a824 */ /* 0x000fca00078e0a03 */
[----:B------:R-:W-:Y:S01]  /*04b0*/  ISETP.GT.U32.AND P1, PT, R3, R8, PT ;  /* 0x000000080300720c */ /* 0x000fe20003f24070 */
[----:B------:R-:W-:-:S12]  /*04c0*/  @P0 EXIT ;  /* 0x000000000000094d */ /* 0x000fd80003800000 */
[----:B------:R-:W0:Y:S01]  /*04d0*/  LDCU UR4, c[0x0][0x39c] ;  /* 0x00007380ff0477ac */ /* 0x000e220008000800 */
[----:B------:R-:W1:Y:S01]  /*04e0*/  S2UR UR9, SR_CTAID.X ;  /* 0x00000000000979c3 */ /* 0x000e620000002500 */
[----:B------:R-:W-:Y:S02]  /*04f0*/  ISETP.GE.AND P2, PT, R10, RZ, PT ;  /* 0x000000ff0a00720c */ /* 0x000fe40003f46270 */
[----:B------:R-:W-:Y:S01]  /*0500*/  ISETP.NE.AND P0, PT, R6, RZ, PT ;  /* 0x000000ff0600720c */ /* 0x000fe20003f05270 */
[----:B------:R-:W2:Y:S01]  /*0510*/  LDCU.64 UR10, c[0x0][0x358] ;  /* 0x00006b00ff0a77ac */ /* 0x000ea20008000a00 */
[----:B------:R-:W-:Y:S02]  /*0520*/  @!P1 IADD3 R8, PT, PT, R8, -R3, RZ ;  /* 0x8000000308089210 */ /* 0x000fe40007ffe0ff */
[----:B------:R-:W-:Y:S01]  /*0530*/  IADD3 R3, PT, PT, -R10, RZ, RZ ;  /* 0x000000ff0a037210 */ /* 0x000fe20007ffe1ff */
[----:B------:R-:W3:Y:S01]  /*0540*/  S2UR UR12, SR_CTAID.Y ;  /* 0x00000000000c79c3 */ /* 0x000ee20000002600 */
[----:B------:R-:W-:Y:S01]  /*0550*/  MOV R5, RZ ;  /* 0x000000ff00057202 */ /* 0x000fe20000000f00 */
[----:B------:R-:W-:-:S02]  /*0560*/  IMAD.MOV.U32 R2, RZ, RZ, R8 ;  /* 0x000000ffff027224 */ /* 0x000fc400078e0008 */
[----:B------:R-:W-:Y:S02]  /*0570*/  IMAD R4, R7, R3, R4 ;  /* 0x0000000307047224 */ /* 0x000fe400078e0204 */
[----:B------:R-:W-:Y:S02]  /*0580*/  @!P2 IMAD.MOV R2, RZ, RZ, -R2 ;  /* 0x000000ffff02a224 */ /* 0x000fe400078e0a02 */
[----:B------:R-:W-:Y:S01]  /*0590*/  @!P0 LOP3.LUT R2, RZ, R6, RZ, 0x33, !PT ;  /* 0x00000006ff028212 */ /* 0x000fe200078e33ff */
[----:B0-----:R-:W-:-:S09]  /*05a0*/  UISETP.GE.AND UP0, UPT, UR4, 0x1, UPT ;  /* 0x000000010400788c */ /* 0x001fd2000bf06270 */
[----:B-12---:R-:W-:Y:S05]  /*05b0*/  BRA.U !UP0, `(.L_x_0) ;  /* 0x0000000d08387547 */ /* 0x006fea000b800000 */
[----:B------:R-:W0:Y:S02]  /*05c0*/  LDCU UR4, c[0x0][0x3b0] ;  /* 0x00007600ff0477ac */ /* 0x000e240008000800 */
[----:B0-----:R-:W-:-:S09]  /*05d0*/  UISETP.GE.AND UP0, UPT, UR4, 0x1, UPT ;  /* 0x000000010400788c */ /* 0x001fd2000bf06270 */
[----:B------:R-:W-:Y:S05]  /*05e0*/  BRA.U !UP0, `(.L_x_0) ;  /* 0x0000000d082c7547 */ /* 0x000fea000b800000 */
[----:B------:R-:W0:Y:S01]  /*05f0*/  LDCU UR8, c[0x0][0x3b8] ;  /* 0x00007700ff0877ac */ /* 0x000e220008000800 */
[----:B------:R-:W1:Y:S01]  /*0600*/  LDC R3, c[0x0][0x3c8] ;  /* 0x0000f200ff037b82 */ /* 0x000e620000000800 */
[----:B------:R-:W-:Y:S01]  /*0610*/  IMAD.MOV.U32 R5, RZ, RZ, RZ ;  /* 0x000000ffff057224 */ /* 0x000fe200078e00ff */
[----:B------:R-:W1:Y:S01]  /*0620*/  LDCU UR5, c[0x0][0x3bc] ;  /* 0x00007780ff0577ac */ /* 0x000e620008000800 */
[----:B------:R-:W2:Y:S05]  /*0630*/  LDCU UR6, c[0x0][0x3c4] ;  /* 0x00007880ff0677ac */ /* 0x000eaa0008000800 */
[----:B------:R-:W2:Y:S01]  /*0640*/  LDC R7, c[0x0][0x3d0] ;  /* 0x0000f400ff077b82 */ /* 0x000ea20000000800 */
[----:B0-----:R-:W-:-:S02]  /*0650*/  ULOP3.LUT UR4, UR8, 0x7, URZ, 0xc0, !UPT ;  /* 0x0000000708047892 */ /* 0x001fc4000f8ec0ff */
[----:B------:R-:W-:Y:S02]  /*0660*/  ULOP3.LUT UR8, UR8, 0x7ffffff8, URZ, 0xc0, !UPT ;  /* 0x7ffffff808087892 */ /* 0x000fe4000f8ec0ff */
[----:B------:R-:W-:Y:S01]  /*0670*/  UIADD3 UR4, UPT, UPT, UR4, -0x1, URZ ;  /* 0xffffffff04047890 */ /* 0x000fe2000fffe0ff */
[----:B-1----:R-:W-:-:S03]  /*0680*/  IMAD R6, R0, UR5, -R3 ;  /* 0x0000000500067c24 */ /* 0x002fc6000f8e0a03 */
[----:B------:R-:W-:-:S03]  /*0690*/  UISETP.GE.U32.AND UP0, UPT, UR4, 0x3, UPT ;  /* 0x000000030400788c */ /* 0x000fc6000bf06070 */
[----:B------:R-:W-:Y:S01]  /*06a0*/  UMOV UR4, URZ ;  /* 0x000000ff00047c82 */ /* 0x000fe20008000000 */
[----:B--2---:R-:W-:-:S07]  /*06b0*/  IMAD R7, R4, UR6, -R7 ;  /* 0x0000000604077c24 */ /* 0x004fce000f8e0a07 */
.L_x_10:
[----:B------:R-:W3:Y:S02]  /*06c0*/  LDCU UR5, c[0x0][0x39c] ;  /* 0x00007380ff0577ac */ /* 0x000ee40008000800 */
[----:B---3--:R-:W-:Y:S02]  /*06d0*/  UIMAD UR13, UR12, UR5, UR4 ;  /* 0x000000050c0d72a4 */ /* 0x008fe4000f8e0204 */
[----:B------:R-:W-:Y:S02]  /*06e0*/  UIMAD UR14, UR9, UR5, UR4 ;  /* 0x00000005090e72a4 */ /* 0x000fe4000f8e0204 */
[----:B------:R-:W-:-:S04]  /*06f0*/  UIADD3 UR4, UPT, UPT, UR4, 0x1, URZ ;  /* 0x0000000104047890 */ /* 0x000fc8000fffe0ff */
[----:B------:R-:W-:-:S03]  /*0700*/  UISETP.NE.AND UP1, UPT, UR4, UR5, UPT ;  /* 0x000000050400728c */ /* 0x000fc6000bf25270 */
[----:B------:R-:W-:-:S08]  /*0710*/  UMOV UR5, URZ ;  /* 0x000000ff00057c82 */ /* 0x000fd00008000000 */
.L_x_9:
[----:B------:R-:W0:Y:S01]  /*0720*/  LDCU UR6, c[0x0][0x3b4] ;  /* 0x00007680ff0677ac */ /* 0x000e220008000800 */
[----:B------:R-:W1:Y:S01]  /*0730*/  LDC R8, c[0x0][0x3a4] ;  /* 0x0000e900ff087b82 */ /* 0x000e620000000800 */
[----:B------:R-:W-:Y:S01]  /*0740*/  IADD3 R3, PT, PT, R6, UR5, RZ ;  /* 0x0000000506037c10 */ /* 0x000fe2000fffe0ff */
[----:B------:R-:W-:Y:S01]  /*0750*/  BSSY.RECONVERGENT B0, `(.L_x_1) ;  /* 0x00000af000007945 */ /* 0x000fe20003800200 */
[----:B0-----:R-:W-:-:S04]  /*0760*/  ISETP.LT.AND P0, PT, RZ, UR6, PT ;  /* 0x00000006ff007c0c */ /* 0x001fc8000bf01270 */
[----:B------:R-:W-:-:S04]  /*0770*/  ISETP.GT.AND P0, PT, R3, -0x1, P0 ;  /* 0xffffffff0300780c */ /* 0x000fc80000704270 */
[----:B-1----:R-:W-:-:S13]  /*0780*/  ISETP.LT.AND P0, PT, R3, R8, P0 ;  /* 0x000000080300720c */ /* 0x002fda0000701270 */
[----:B------:R-:W-:Y:S05]  /*0790*/  @!P0 BRA `(.L_x_2) ;  /* 0x0000000800a88947 */ /* 0x000fea0003800000 */
[----:B------:R-:W-:Y:S02]  /*07a0*/  IMAD R8, R8, UR13, R3 ;  /* 0x0000000d08087c24 */ /* 0x000fe4000f8e0203 */
[----:B------:R-:W-:-:S07]  /*07b0*/  IMAD.MOV.U32 R9, RZ, RZ, RZ ;  /* 0x000000ffff097224 */ /* 0x000fce00078e00ff */
.L_x_8:
[----:B------:R-:W0:Y:S01]  /*07c0*/  LDC R13, c[0x0][0x3cc] ;  /* 0x0000f300ff0d7b82 */ /* 0x000e220000000800 */
[----:B------:R-:W0:Y:S01]  /*07d0*/  LDCU UR7, c[0x0][0x3c0] ;  /* 0x00007800ff0777ac */ /* 0x000e220008000800 */
[----:B------:R-:W-:Y:S01]  /*07e0*/  BSSY.RECONVERGENT B1, `(.L_x_3) ;  /* 0x00000a1000017945 */ /* 0x000fe20003800200 */
[----:B------:R-:W1:Y:S05]  /*07f0*/  LDCU UR6, c[0x0][0x3b8] ;  /* 0x00007700ff0677ac */ /* 0x000e6a0008000800 */
[----:B------:R-:W2:Y:S01]  /*0800*/  LDC R11, c[0x0][0x3a8] ;  /* 0x0000ea00ff0b7b82 */ /* 0x000ea20000000800 */
[----:B-1----:R-:W-:Y:S01]  /*0810*/  MOV R3, UR6 ;  /* 0x0000000600037c02 */ /* 0x002fe20008000f00 */
[----:B0-----:R-:W-:-:S03]  /*0820*/  IMAD R10, R2, UR7, -R13 ;  /* 0x00000007020a7c24 */ /* 0x001fc6000f8e0a0d */
[----:B------:R-:W-:Y:S01]  /*0830*/  ISETP.GT.AND P0, PT, R3, RZ, PT ;  /* 0x000000ff0300720c */ /* 0x000fe20003f04270 */
[----:B------:R-:W-:-:S05]  /*0840*/  IMAD.IADD R10, R10, 0x1, R9 ;  /* 0x000000010a0a7824 */ /* 0x000fca00078e0209 */
[----:B------:R-:W-:-:S04]  /*0850*/  ISETP.GT.AND P0, PT, R10, -0x1, P0 ;  /* 0xffffffff0a00780c */ /* 0x000fc80000704270 */
[----:B--2---:R-:W-:-:S13]  /*0860*/  ISETP.LT.AND P0, PT, R10, R11, P0 ;  /* 0x0000000b0a00720c */ /* 0x004fda0000701270 */
[----:B------:R-:W-:Y:S05]  /*0870*/  @!P0 BRA `(.L_x_4) ;  /* 0x00000008005c8947 */ /* 0x000fea0003800000 */
[----:B------:R-:W0:Y:S01]  /*0880*/  LDCU UR6, c[0x0][0x3b0] ;  /* 0x00007600ff0677ac */ /* 0x000e220008000800 */
[----:B------:R-:W1:Y:S01]  /*0890*/  LDC R12, c[0x0][0x3b4] ;  /* 0x0000ed00ff0c7b82 */ /* 0x000e620000000800 */
[----:B------:R-:W-:Y:S01]  /*08a0*/  ISETP.GE.U32.AND P0, PT, R3, 0x8, PT ;  /* 0x000000080300780c */ /* 0x000fe20003f06070 */
[----:B------:R-:W-:Y:S02]  /*08b0*/  HFMA2 R18, -RZ, RZ, 0, 0 ;  /* 0x00000000ff127431 */ /* 0x000fe400000001ff */
[----:B------:R-:W-:Y:S01]  /*08c0*/  IMAD R10, R8, R11, R10 ;  /* 0x0000000b080a7224 */ /* 0x000fe200078e020a */
[----:B0-----:R-:W-:-:S06]  /*08d0*/  UIMAD UR6, UR14, UR6, UR5 ;  /* 0x000000060e0672a4 */ /* 0x001fcc000f8e0205 */
[----:B-1----:R-:W-:-:S03]  /*08e0*/  IMAD R12, R12, UR6, R9 ;  /* 0x000000060c0c7c24 */ /* 0x002fc6000f8e0209 */
[----:B------:R-:W-:Y:S05]  /*08f0*/  @!P0 BRA `(.L_x_5) ;  /* 0x0000000000f88947 */ /* 0x000fea0003800000 */
[----:B------:R-:W0:Y:S01]  /*0900*/  LDCU UR7, c[0x0][0x3ac] ;  /* 0x00007580ff0777ac */ /* 0x000e220008000800 */
[----:B------:R-:W1:Y:S01]  /*0910*/  LDCU UR15, c[0x0][0x3b8] ;  /* 0x00007700ff0f77ac */ /* 0x000e620008000800 */
[----:B------:R-:W-:-:S05]  /*0920*/  UMOV UR6, URZ ;  /* 0x000000ff00067c82 */ /* 0x000fca0008000000 */
.L_x_6:
[----:B------:R-:W2:Y:S01]  /*0930*/  LDC.64 R14, c[0x0][0x380] ;  /* 0x0000e000ff0e7b82 */ /* 0x000ea20000000a00 */
[----:B------:R-:W-:Y:S01]  /*0940*/  VIADD R11, R7, UR6 ;  /* 0x00000006070b7c36 */ /* 0x000fe20008000000 */
[----:B-1----:R-:W-:-:S03]  /*0950*/  MOV R3, UR15 ;  /* 0x0000000f00037c02 */ /* 0x002fc60008000f00 */
[C---:B------:R-:W-:Y:S01]  /*0960*/  VIADD R18, R11.reuse, 0x1 ;  /* 0x000000010b127836 */ /* 0x040fe20000000000 */
[C---:B0-----:R-:W-:Y:S01]  /*0970*/  ISETP.GE.AND P1, PT, R11.reuse, UR7, PT ;  /* 0x000000070b007c0c */ /* 0x041fe2000bf26270 */
[----:B------:R-:W-:Y:S01]  /*0980*/  IMAD R13, R10, UR7, R11 ;  /* 0x000000070a0d7c24 */ /* 0x000fe2000f8e020b */
[----:B------:R-:W0:Y:S01]  /*0990*/  LDC.64 R16, c[0x0][0x388] ;  /* 0x0000e200ff107b82 */ /* 0x000e220000000a00 */
[----:B------:R-:W-:Y:S01]  /*09a0*/  IMAD R19, R12, R3, UR6 ;  /* 0x000000060c137e24 */ /* 0x000fe2000f8e0203 */
[----:B------:R-:W-:Y:S02]  /*09b0*/  ISETP.LT.OR P1, PT, R11, RZ, P1 ;  /* 0x000000ff0b00720c */ /* 0x000fe40000f21670 */
[----:B------:R-:W-:-:S04]  /*09c0*/  ISETP.GE.AND P0, PT, R18, UR7, PT ;  /* 0x0000000712007c0c */ /* 0x000fc8000bf06270 */
[----:B------:R-:W-:Y:S01]  /*09d0*/  ISETP.LT.OR P0, PT, R18, RZ, P0 ;  /* 0x000000ff1200720c */ /* 0x000fe20000701670 */
[----:B--2---:R-:W-:-:S06]  /*09e0*/  IMAD.WIDE R14, R13, 0x4, R14 ;  /* 0x000000040d0e7825 */ /* 0x004fcc00078e020e */
[----:B------:R-:W2:Y:S01]  /*09f0*/  @!P1 LDG.E.CONSTANT R24, desc[UR10][R14.64] ;  /* 0x0000000a0e189981 */ /* 0x000ea2000c1e9900 */
[----:B0-----:R-:W-:-:S05]  /*0a00*/  IMAD.WIDE R16, R19, 0x4, R16 ;  /* 0x0000000413107825 */ /* 0x001fca00078e0210 */
[----:B------:R-:W3:Y:S04]  /*0a10*/  @!P0 LDG.E.CONSTANT R20, desc[UR10][R14.64+0x4] ;  /* 0x0000040a0e148981 */ /* 0x000ee8000c1e9900 */
[----:B------:R-:W2:Y:S04]  /*0a20*/  @!P1 LDG.E.CONSTANT R13, desc[UR10][R16.64] ;  /* 0x0000000a100d9981 */ /* 0x000ea8000c1e9900 */
[----:B------:R-:W3:Y:S01]  /*0a30*/  @!P0 LDG.E.CONSTANT R18, desc[UR10][R16.64+0x4] ;  /* 0x0000040a10128981 */ /* 0x000ee2000c1e9900 */
[C---:B------:R-:W-:Y:S01]  /*0a40*/  IADD3 R19, PT, PT, R11.reuse, 0x2, RZ ;  /* 0x000000020b137810 */ /* 0x040fe20007ffe0ff */
[----:B------:R-:W-:-:S03]  /*0a50*/  VIADD R21, R11, 0x3 ;  /* 0x000000030b157836 */ /* 0x000fc60000000000 */
[----:B------:R-:W-:Y:S02]  /*0a60*/  ISETP.GE.AND P3, PT, R19, UR7, PT ;  /* 0x0000000713007c0c */ /* 0x000fe4000bf66270 */
[----:B------:R-:W-:Y:S02]  /*0a70*/  ISETP.GE.AND P2, PT, R21, UR7, PT ;  /* 0x0000000715007c0c */ /* 0x000fe4000bf46270 */
[----:B------:R-:W-:Y:S02]  /*0a80*/  ISETP.LT.OR P3, PT, R19, RZ, P3 ;  /* 0x000000ff1300720c */ /* 0x000fe40001f61670 */
[----:B------:R-:W-:Y:S02]  /*0a90*/  IADD3 R19, PT, PT, R11, 0x4, RZ ;  /* 0x000000040b137810 */ /* 0x000fe40007ffe0ff */
[----:B------:R-:W-:Y:S01]  /*0aa0*/  ISETP.LT.OR P2, PT, R21, RZ, P2 ;  /* 0x000000ff1500720c */ /* 0x000fe20001741670 */
[C---:B------:R-:W-:Y:S01]  /*0ab0*/  VIADD R21, R11.reuse, 0x5 ;  /* 0x000000050b157836 */ /* 0x040fe20000000000 */
[----:B------:R-:W-:-:S02]  /*0ac0*/  IADD3 R22, PT, PT, R11, 0x6, RZ ;  /* 0x000000060b167810 */ /* 0x000fc40007ffe0ff */
[----:B------:R-:W-:Y:S02]  /*0ad0*/  ISETP.GE.AND P5, PT, R19, UR7, PT ;  /* 0x0000000713007c0c */ /* 0x000fe4000bfa6270 */
[----:B------:R-:W-:Y:S02]  /*0ae0*/  ISETP.GE.AND P6, PT, R21, UR7, PT ;  /* 0x0000000715007c0c */ /* 0x000fe4000bfc6270 */
[C---:B------:R-:W-:Y:S02]  /*0af0*/  ISETP.GE.AND P4, PT, R22.reuse, UR7, PT ;  /* 0x0000000716007c0c */ /* 0x040fe4000bf86270 */
[----:B------:R-:W-:Y:S01]  /*0b00*/  ISETP.LT.OR P5, PT, R19, RZ, P5 ;  /* 0x000000ff1300720c */ /* 0x000fe20002fa1670 */
[----:B------:R-:W-:Y:S01]  /*0b10*/  VIADD R19, R11, 0x7 ;  /* 0x000000070b137836 */ /* 0x000fe20000000000 */
[----:B------:R-:W-:Y:S01]  /*0b20*/  ISETP.LT.OR P6, PT, R21, RZ, P6 ;  /* 0x000000ff1500720c */ /* 0x000fe200037c1670 */
[----:B------:R-:W4:Y:S01]  /*0b30*/  @!P3 LDG.E.CONSTANT R11, desc[UR10][R16.64+0x8] ;  /* 0x0000080a100bb981 */ /* 0x000f22000c1e9900 */
[----:B------:R-:W-:-:S03]  /*0b40*/  ISETP.LT.OR P4, PT, R22, RZ, P4 ;  /* 0x000000ff1600720c */ /* 0x000fc60002781670 */
[----:B------:R-:W4:Y:S06]  /*0b50*/  @!P3 LDG.E.CONSTANT R22, desc[UR10][R14.64+0x8] ;  /* 0x0000080a0e16b981 */ /* 0x000f2c000c1e9900 */
[----:B------:R-:W5:Y:S04]  /*0b60*/  @!P5 LDG.E.CONSTANT R26, desc[UR10][R14.64+0x10] ;  /* 0x0000100a0e1ad981 */ /* 0x000f68000c1e9900 */
[----:B------:R-:W5:Y:S04]  /*0b70*/  @!P4 LDG.E.CONSTANT R28, desc[UR10][R14.64+0x18] ;  /* 0x0000180a0e1cc981 */ /* 0x000f68000c1e9900 */
[----:B------:R-:W5:Y:S01]  /*0b80*/  @!P4 LDG.E.CONSTANT R21, desc[UR10][R16.64+0x18] ;  /* 0x0000180a1015c981 */ /* 0x000f62000c1e9900 */
[----:B--2---:R-:W-:Y:S01]  /*0b90*/  @!P1 FFMA R5, R24, R13, R5 ;  /* 0x0000000d18059223 */ /* 0x004fe20000000005 */
[----:B------:R-:W-:-:S02]  /*0ba0*/  ISETP.GE.AND P1, PT, R19, UR7, PT ;  /* 0x0000000713007c0c */ /* 0x000fc4000bf26270 */
[----:B------:R-:W2:Y:S04]  /*0bb0*/  @!P2 LDG.E.CONSTANT R24, desc[UR10][R14.64+0xc] ;  /* 0x00000c0a0e18a981 */ /* 0x000ea8000c1e9900 */
[----:B------:R-:W2:Y:S01]  /*0bc0*/  @!P2 LDG.E.CONSTANT R13, desc[UR10][R16.64+0xc] ;  /* 0x00000c0a100da981 */ /* 0x000ea2000c1e9900 */
[----:B------:R-:W-:-:S03]  /*0bd0*/  ISETP.LT.OR P1, PT, R19, RZ, P1 ;  /* 0x000000ff1300720c */ /* 0x000fc60000f21670 */
[----:B------:R-:W5:Y:S01]  /*0be0*/  @!P5 LDG.E.CONSTANT R19, desc[UR10][R16.64+0x10] ;  /* 0x0000100a1013d981 */ /* 0x000f62000c1e9900 */
[----:B---3--:R-:W-:-:S03]  /*0bf0*/  @!P0 FFMA R5, R20, R18, R5 ;  /* 0x0000001214058223 */ /* 0x008fc60000000005 */
[----:B------:R-:W3:Y:S04]  /*0c00*/  @!P6 LDG.E.CONSTANT R18, desc[UR10][R14.64+0x14] ;  /* 0x0000140a0e12e981 */ /* 0x000ee8000c1e9900 */
[----:B------:R-:W3:Y:S04]  /*0c10*/  @!P6 LDG.E.CONSTANT R20, desc[UR10][R16.64+0x14] ;  /* 0x0000140a1014e981 */ /* 0x000ee8000c1e9900 */
[----:B------:R-:W3:Y:S04]  /*0c20*/  @!P1 LDG.E.CONSTANT R23, desc[UR10][R14.64+0x1c] ;  /* 0x00001c0a0e179981 */ /* 0x000ee8000c1e9900 */
[----:B------:R-:W3:Y:S01]  /*0c30*/  @!P1 LDG.E.CONSTANT R25, desc[UR10][R16.64+0x1c] ;  /* 0x00001c0a10199981 */ /* 0x000ee2000c1e9900 */
[----:B------:R-:W-:Y:S01]  /*0c40*/  UIADD3 UR6, UPT, UPT, UR6, 0x8, URZ ;  /* 0x0000000806067890 */ /* 0x000fe2000fffe0ff */
[----:B----4-:R-:W-:-:S03]  /*0c50*/  @!P3 FFMA R5, R22, R11, R5 ;  /* 0x0000000b1605b223 */ /* 0x010fc60000000005 */
[----:B------:R-:W-:Y:S01]  /*0c60*/  UISETP.NE.AND UP2, UPT, UR6, UR8, UPT ;  /* 0x000000080600728c */ /* 0x000fe2000bf45270 */
[----:B--2---:R-:W-:-:S04]  /*0c70*/  @!P2 FFMA R5, R24, R13, R5 ;  /* 0x0000000d1805a223 */ /* 0x004fc80000000005 */
[----:B-----5:R-:W-:-:S04]  /*0c80*/  @!P5 FFMA R5, R26, R19, R5 ;  /* 0x000000131a05d223 */ /* 0x020fc80000000005 */
[----:B---3--:R-:W-:-:S04]  /*0c90*/  @!P6 FFMA R5, R18, R20, R5 ;  /* 0x000000141205e223 */ /* 0x008fc80000000005 */
[----:B------:R-:W-:-:S04]  /*0ca0*/  @!P4 FFMA R5, R28, R21, R5 ;  /* 0x000000151c05c223 */ /* 0x000fc80000000005 */
[----:B------:R-:W-:Y:S01]  /*0cb0*/  @!P1 FFMA R5, R23, R25, R5 ;  /* 0x0000001917059223 */ /* 0x000fe20000000005 */
[----:B------:R-:W-:Y:S06]  /*0cc0*/  BRA.U UP2, `(.L_x_6) ;  /* 0xfffffffd02187547 */ /* 0x000fec000b83ffff */
[----:B------:R-:W-:-:S07]  /*0cd0*/  MOV R18, UR8 ;  /* 0x0000000800127c02 */ /* 0x000fce0008000f00 */
.L_x_5:
[----:B------:R-:W0:Y:S02]  /*0ce0*/  LDCU UR6, c[0x0][0x3b8] ;  /* 0x00007700ff0677ac */ /* 0x000e240008000800 */
[----:B0-----:R-:W-:-:S04]  /*0cf0*/  ULOP3.LUT UR7, UR6, 0x7, URZ, 0xc0, !UPT ;  /* 0x0000000706077892 */ /* 0x001fc8000f8ec0ff */
[----:B------:R-:W-:-:S09]  /*0d00*/  UISETP.NE.AND UP2, UPT, UR7, URZ, UPT ;  /* 0x000000ff0700728c */ /* 0x000fd2000bf45270 */
[----:B------:R-:W-:Y:S05]  /*0d10*/  BRA.U !UP2, `(.L_x_4) ;  /* 0x000000050a347547 */ /* 0x000fea000b800000 */
[----:B------:R-:W-:-:S04]  /*0d20*/  ULOP3.LUT UR6, UR6, 0x3, URZ, 0xc0, !UPT ;  /* 0x0000000306067892 */ /* 0x000fc8000f8ec0ff */
[----:B------:R-:W-:-:S04]  /*0d30*/  UISETP.LT.U32.AND UP2, UPT, UR6, 0x2, UPT ;  /* 0x000000020600788c */ /* 0x000fc8000bf41070 */
[----:B------:R-:W-:-:S04]  /*0d40*/  USEL UR6, UR6, 0x2, UP2 ;  /* 0x0000000206067887 */ /* 0x000fc80009000000 */
[----:B------:R-:W-:-:S12]  /*0d50*/  USHF.L.U32 UR6, UR6, 0x2, URZ ;  /* 0x0000000206067899 */ /* 0x000fd800080006ff */
[----:B------:R-:W0:Y:S02]  /*0d60*/  LDCU UR6, c[0x2][UR6] ;  /* 0x00800000060677ac */ /* 0x000e240008000800 */
[----:B0-----:R-:W-:Y:S01]  /*0d70*/  USHF.R.S32.HI UR7, URZ, 0x1f, UR6 ;  /* 0x0000001fff077899 */ /* 0x001fe20008011406 */
[----:B------:R-:W-:Y:S11]  /*0d80*/  BRA.U !UP0, `(.L_x_7) ;  /* 0x0000000108807547 */ /* 0x000ff6000b800000 */
[----:B------:R-:W0:Y:S01]  /*0d90*/  LDCU UR15, c[0x0][0x3ac] ;  /* 0x00007580ff0f77ac */ /* 0x000e220008000800 */
[----:B------:R-:W1:Y:S01]  /*0da0*/  LDC.64 R16, c[0x0][0x380] ;  /* 0x0000e000ff107b82 */ /* 0x000e620000000a00 */
[--C-:B------:R-:W-:Y:S02]  /*0db0*/  IMAD.IADD R19, R7, 0x1, R18.reuse ;  /* 0x0000000107137824 */ /* 0x100fe400078e0212 */
[----:B------:R-:W-:Y:S02]  /*0dc0*/  IMAD R13, R12, R3, R18 ;  /* 0x000000030c0d7224 */ /* 0x000fe400078e0212 */
[C---:B------:R-:W-:Y:S01]  /*0dd0*/  VIADD R20, R19.reuse, 0x2 ;  /* 0x0000000213147836 */ /* 0x040fe20000000000 */
[C---:B------:R-:W-:Y:S02]  /*0de0*/  IADD3 R11, PT, PT, R19.reuse, 0x1, RZ ;  /* 0x00000001130b7810 */ /* 0x040fe40007ffe0ff */
[----:B------:R-:W2:Y:S01]  /*0df0*/  LDC.64 R14, c[0x0][0x388] ;  /* 0x0000e200ff0e7b82 */ /* 0x000ea20000000a00 */
[----:B0-----:R-:W-:-:S02]  /*0e00*/  ISETP.GE.AND P0, PT, R19, UR15, PT ;  /* 0x0000000f13007c0c */ /* 0x001fc4000bf06270 */
[----:B------:R-:W-:Y:S02]  /*0e10*/  ISETP.GE.AND P1, PT, R11, UR15, PT ;  /* 0x0000000f0b007c0c */ /* 0x000fe4000bf26270 */
[----:B------:R-:W-:Y:S02]  /*0e20*/  ISETP.LT.OR P0, PT, R19, RZ, P0 ;  /* 0x000000ff1300720c */ /* 0x000fe40000701670 */
[----:B------:R-:W-:Y:S01]  /*0e30*/  ISETP.LT.OR P1, PT, R11, RZ, P1 ;  /* 0x000000ff0b00720c */ /* 0x000fe20000f21670 */
[----:B------:R-:W-:Y:S01]  /*0e40*/  IMAD R11, R10, UR15, R19 ;  /* 0x0000000f0a0b7c24 */ /* 0x000fe2000f8e0213 */
[C---:B------:R-:W-:Y:S02]  /*0e50*/  ISETP.GE.AND P2, PT, R20.reuse, UR15, PT ;  /* 0x0000000f14007c0c */ /* 0x040fe4000bf46270 */
[----:B------:R-:W-:Y:S01]  /*0e60*/  IADD3 R19, PT, PT, R19, 0x3, RZ ;  /* 0x0000000313137810 */ /* 0x000fe20007ffe0ff */
[----:B-1----:R-:W-:Y:S01]  /*0e70*/  IMAD.WIDE R16, R11, 0x4, R16 ;  /* 0x000000040b107825 */ /* 0x002fe200078e0210 */
[----:B------:R-:W-:-:S02]  /*0e80*/  ISETP.LT.OR P2, PT, R20, RZ, P2 ;  /* 0x000000ff1400720c */ /* 0x000fc40001741670 */
[----:B------:R-:W-:Y:S01]  /*0e90*/  ISETP.GE.AND P3, PT, R19, UR15, PT ;  /* 0x0000000f13007c0c */ /* 0x000fe2000bf66270 */
[----:B--2---:R-:W-:Y:S02]  /*0ea0*/  IMAD.WIDE R14, R13, 0x4, R14 ;  /* 0x000000040d0e7825 */ /* 0x004fe400078e020e */
[----:B------:R-:W2:Y:S01]  /*0eb0*/  @!P0 LDG.E.CONSTANT R20, desc[UR10][R16.64] ;  /* 0x0000000a10148981 */ /* 0x000ea2000c1e9900 */
[----:B------:R-:W-:-:S03]  /*0ec0*/  ISETP.LT.OR P3, PT, R19, RZ, P3 ;  /* 0x000000ff1300720c */ /* 0x000fc60001f61670 */
[----:B------:R-:W2:Y:S04]  /*0ed0*/  @!P0 LDG.E.CONSTANT R11, desc[UR10][R14.64] ;  /* 0x0000000a0e0b8981 */ /* 0x000ea8000c1e9900 */
[----:B------:R-:W3:Y:S04]  /*0ee0*/  @!P1 LDG.E.CONSTANT R22, desc[UR10][R16.64+0x4] ;  /* 0x0000040a10169981 */ /* 0x000ee8000c1e9900 */
[----:B------:R-:W3:Y:S04]  /*0ef0*/  @!P1 LDG.E.CONSTANT R13, desc[UR10][R14.64+0x4] ;  /* 0x0000040a0e0d9981 */ /* 0x000ee8000c1e9900 */
[----:B------:R-:W4:Y:S04]  /*0f00*/  @!P2 LDG.E.CONSTANT R24, desc[UR10][R16.64+0x8] ;  /* 0x0000080a1018a981 */ /* 0x000f28000c1e9900 */
[----:B------:R-:W4:Y:S04]  /*0f10*/  @!P2 LDG.E.CONSTANT R19, desc[UR10][R14.64+0x8] ;  /* 0x0000080a0e13a981 */ /* 0x000f28000c1e9900 */
[----:B------:R-:W5:Y:S04]  /*0f20*/  @!P3 LDG.E.CONSTANT R26, desc[UR10][R16.64+0xc] ;  /* 0x00000c0a101ab981 */ /* 0x000f68000c1e9900 */
[----:B------:R-:W5:Y:S01]  /*0f30*/  @!P3 LDG.E.CONSTANT R21, desc[UR10][R14.64+0xc] ;  /* 0x00000c0a0e15b981 */ /* 0x000f62000c1e9900 */
[----:B------:R-:W-:-:S02]  /*0f40*/  VIADD R18, R18, 0x4 ;  /* 0x0000000412127836 */ /* 0x000fc40000000000 */
[----:B--2---:R-:W-:-:S04]  /*0f50*/  @!P0 FFMA R5, R20, R11, R5 ;  /* 0x0000000b14058223 */ /* 0x004fc80000000005 */
[----:B---3--:R-:W-:-:S04]  /*0f60*/  @!P1 FFMA R5, R22, R13, R5 ;  /* 0x0000000d16059223 */ /* 0x008fc80000000005 */
[----:B----4-:R-:W-:-:S04]  /*0f70*/  @!P2 FFMA R5, R24, R19, R5 ;  /* 0x000000131805a223 */ /* 0x010fc80000000005 */
[----:B-----5:R-:W-:-:S07]  /*0f80*/  @!P3 FFMA R5, R26, R21, R5 ;  /* 0x000000151a05b223 */ /* 0x020fce0000000005 */
.L_x_7:
[----:B------:R-:W-:Y:S05]  /*0f90*/  BRXU UR6 -0xfa0                                   (*"BRANCH_TARGETS .L_x_4,.L_x_14,.L_x_15"*) ;  /* 0xfffffff006187958 */ /* 0x000fea000b83ffff */
.L_x_15:
[----:B------:R-:W0:Y:S01]  /*0fa0*/  LDCU UR6, c[0x0][0x3ac] ;  /* 0x00007580ff0677ac */ /* 0x000e220008000800 */
[----:B------:R-:W1:Y:S01]  /*0fb0*/  LDC.64 R16, c[0x0][0x380] ;  /* 0x0000e000ff107b82 */ /* 0x000e620000000a00 */
[----:B------:R-:W-:Y:S01]  /*0fc0*/  IADD3 R11, PT, PT, R7, R18, RZ ;  /* 0x00000012070b7210 */ /* 0x000fe20007ffe0ff */
[----:B------:R-:W2:Y:S04]  /*0fd0*/  LDCU UR7, c[0x0][0x3ac] ;  /* 0x00007580ff0777ac */ /* 0x000ea80008000800 */
[C---:B------:R-:W-:Y:S02]  /*0fe0*/  VIADD R13, R11.reuse, 0x1 ;  /* 0x000000010b0d7836 */ /* 0x040fe40000000000 */
[----:B------:R-:W3:Y:S01]  /*0ff0*/  LDC.64 R14, c[0x0][0x388] ;  /* 0x0000e200ff0e7b82 */ /* 0x000ee20000000a00 */
[----:B0-----:R-:W-:-:S02]  /*1000*/  ISETP.GE.AND P0, PT, R11, UR6, PT ;  /* 0x000000060b007c0c */ /* 0x001fc4000bf06270 */
[----:B--2---:R-:W-:Y:S02]  /*1010*/  ISETP.GE.AND P1, PT, R13, UR7, PT ;  /* 0x000000070d007c0c */ /* 0x004fe4000bf26270 */
[----:B------:R-:W-:Y:S01]  /*1020*/  ISETP.LT.OR P0, PT, R11, RZ, P0 ;  /* 0x000000ff0b00720c */ /* 0x000fe20000701670 */
[----:B------:R-:W-:Y:S01]  /*1030*/  IMAD R11, R10, UR6, R11 ;  /* 0x000000060a0b7c24 */ /* 0x000fe2000f8e020b */
[----:B------:R-:W-:Y:S01]  /*1040*/  ISETP.LT.OR P1, PT, R13, RZ, P1 ;  /* 0x000000ff0d00720c */ /* 0x000fe20000f21670 */
[----:B------:R-:W-:Y:S02]  /*1050*/  IMAD R13, R12, R3, R18 ;  /* 0x000000030c0d7224 */ /* 0x000fe400078e0212 */
[----:B-1----:R-:W-:-:S04]  /*1060*/  IMAD.WIDE R16, R11, 0x4, R16 ;  /* 0x000000040b107825 */ /* 0x002fc800078e0210 */
[----:B---3--:R-:W-:-:S04]  /*1070*/  IMAD.WIDE R14, R13, 0x4, R14 ;  /* 0x000000040d0e7825 */ /* 0x008fc800078e020e */
[----:B------:R-:W2:Y:S04]  /*1080*/  @!P0 LDG.E.CONSTANT R20, desc[UR10][R16.64] ;  /* 0x0000000a10148981 */ /* 0x000ea8000c1e9900 */
[----:B------:R-:W2:Y:S04]  /*1090*/  @!P0 LDG.E.CONSTANT R11, desc[UR10][R14.64] ;  /* 0x0000000a0e0b8981 */ /* 0x000ea8000c1e9900 */
[----:B------:R-:W3:Y:S04]  /*10a0*/  @!P1 LDG.E.CONSTANT R22, desc[UR10][R16.64+0x4] ;  /* 0x0000040a10169981 */ /* 0x000ee8000c1e9900 */
[----:B------:R-:W3:Y:S01]  /*10b0*/  @!P1 LDG.E.CONSTANT R13, desc[UR10][R14.64+0x4] ;  /* 0x0000040a0e0d9981 */ /* 0x000ee2000c1e9900 */
[----:B------:R-:W-:Y:S01]  /*10c0*/  IADD3 R18, PT, PT, R18, 0x2, RZ ;  /* 0x0000000212127810 */ /* 0x000fe20007ffe0ff */
[----:B--2---:R-:W-:-:S04]  /*10d0*/  @!P0 FFMA R5, R20, R11, R5 ;  /* 0x0000000b14058223 */ /* 0x004fc80000000005 */
[----:B---3--:R-:W-:-:S07]  /*10e0*/  @!P1 FFMA R5, R22, R13, R5 ;  /* 0x0000000d16059223 */ /* 0x008fce0000000005 */
.L_x_14:
[----:B------:R-:W-:-:S13]  /*10f0*/  LOP3.LUT P0, RZ, R3, 0x1, RZ, 0xc0, !PT ;  /* 0x0000000103ff7812 */ /* 0x000fda000780c0ff */
[----:B------:R-:W-:Y:S05]  /*1100*/  @!P0 BRA `(.L_x_4) ;  /* 0x0000000000388947 */ /* 0x000fea0003800000 */
[----:B------:R-:W0:Y:S01]  /*1110*/  LDC R20, c[0x0][0x3ac] ;  /* 0x0000eb00ff147b82 */ /* 0x000e220000000800 */
[----:B------:R-:W-:-:S05]  /*1120*/  IMAD.IADD R11, R7, 0x1, R18 ;  /* 0x00000001070b7824 */ /* 0x000fca00078e0212 */
[----:B0-----:R-:W-:-:S04]  /*1130*/  ISETP.GE.AND P0, PT, R11, R20, PT ;  /* 0x000000140b00720c */ /* 0x001fc80003f06270 */
[----:B------:R-:W-:-:S13]  /*1140*/  ISETP.LT.OR P0, PT, R11, RZ, P0 ;  /* 0x000000ff0b00720c */ /* 0x000fda0000701670 */
[----:B------:R-:W-:Y:S05]  /*1150*/  @P0 BRA `(.L_x_4) ;  /* 0x0000000000240947 */ /* 0x000fea0003800000 */
[----:B------:R-:W0:Y:S01]  /*1160*/  LDC.64 R16, c[0x0][0x380] ;  /* 0x0000e000ff107b82 */ /* 0x000e220000000a00 */
[----:B------:R-:W-:Y:S02]  /*1170*/  IMAD R11, R10, R20, R11 ;  /* 0x000000140a0b7224 */ /* 0x000fe400078e020b */
[----:B------:R-:W-:-:S05]  /*1180*/  IMAD R3, R12, R3, R18 ;  /* 0x000000030c037224 */ /* 0x000fca00078e0212 */
[----:B------:R-:W1:Y:S01]  /*1190*/  LDC.64 R14, c[0x0][0x388] ;  /* 0x0000e200ff0e7b82 */ /* 0x000e620000000a00 */
[----:B0-----:R-:W-:-:S06]  /*11a0*/  IMAD.WIDE R16, R11, 0x4, R16 ;  /* 0x000000040b107825 */ /* 0x001fcc00078e0210 */
[----:B------:R-:W2:Y:S01]  /*11b0*/  LDG.E.CONSTANT R16, desc[UR10][R16.64] ;  /* 0x0000000a10107981 */ /* 0x000ea2000c1e9900 */
[----:B-1----:R-:W-:-:S06]  /*11c0*/  IMAD.WIDE R14, R3, 0x4, R14 ;  /* 0x00000004030e7825 */ /* 0x002fcc00078e020e */
[----:B------:R-:W2:Y:S02]  /*11d0*/  LDG.E.CONSTANT R14, desc[UR10][R14.64] ;  /* 0x0000000a0e0e7981 */ /* 0x000ea4000c1e9900 */
[----:B--2---:R-:W-:-:S07]  /*11e0*/  FFMA R5, R16, R14, R5 ;  /* 0x0000000e10057223 */ /* 0x004fce0000000005 */
.L_x_4:
[----:B------:R-:W-:Y:S05]  /*11f0*/  BSYNC.RECONVERGENT B1 ;  /* 0x0000000000017941 */ /* 0x000fea0003800200 */
.L_x_3:
[----:B------:R-:W0:Y:S01]  /*1200*/  LDCU UR6, c[0x0][0x3b4] ;  /* 0x00007680ff0677ac */ /* 0x000e220008000800 */
[----:B------:R-:W-:-:S04]  /*1210*/  IADD3 R9, PT, PT, R9, 0x1, RZ ;  /* 0x0000000109097810 */ /* 0x000fc80007ffe0ff */
[----:B0-----:R-:W-:-:S13]  /*1220*/  ISETP.NE.AND P0, PT, R9, UR6, PT ;  /* 0x0000000609007c0c */ /* 0x001fda000bf05270 */
[----:B------:R-:W-:Y:S05]  /*1230*/  @P0 BRA `(.L_x_8) ;  /* 0xfffffff400600947 */ /* 0x000fea000383ffff */
.L_x_2:
[----:B------:R-:W-:Y:S05]  /*1240*/  BSYNC.RECONVERGENT B0 ;  /* 0x0000000000007941 */ /* 0x000fea0003800200 */
.L_x_1:
[----:B------:R-:W0:Y:S01]  /*1250*/  LDCU UR6, c[0x0][0x3b0] ;  /* 0x00007600ff0677ac */ /* 0x000e220008000800 */
[----:B------:R-:W-:-:S04]  /*1260*/  UIADD3 UR5, UPT, UPT, UR5, 0x1, URZ ;  /* 0x0000000105057890 */ /* 0x000fc8000fffe0ff */
[----:B0-----:R-:W-:-:S09]  /*1270*/  UISETP.NE.AND UP2, UPT, UR5, UR6, UPT ;  /* 0x000000060500728c */ /* 0x001fd2000bf45270 */
[----:B------:R-:W-:Y:S05]  /*1280*/  BRA.U UP2, `(.L_x_9) ;  /* 0xfffffff502247547 */ /* 0x000fea000b83ffff */
[----:B------:R-:W-:Y:S05]  /*1290*/  BRA.U UP1, `(.L_x_10) ;  /* 0xfffffff501087547 */ /* 0x000fea000b83ffff */
.L_x_0:
[----:B------:R-:W3:Y:S01]  /*12a0*/  LDCU UR5, c[0x0][0x3a0] ;  /* 0x00007400ff0577ac */ /* 0x000ee20008000800 */
[----:B------:R-:W0:Y:S01]  /*12b0*/  LDC R3, c[0x0][0x3d4] ;  /* 0x0000f500ff037b82 */ /* 0x000e220000000800 */
[----:B------:R-:W1:Y:S07]  /*12c0*/  LDCU.64 UR6, c[0x0][0x3d8] ;  /* 0x00007b00ff0677ac */ /* 0x000e6e0008000a00 */
[----:B------:R-:W2:Y:S01]  /*12d0*/  LDC.64 R6, c[0x0][0x390] ;  /* 0x0000e400ff067b82 */ /* 0x000ea20000000a00 */
[----:B---3--:R-:W-:-:S06]  /*12e0*/  UIMAD UR5, UR12, UR5, UR9 ;  /* 0x000000050c0572a4 */ /* 0x008fcc000f8e0209 */
[----:B0-----:R-:W-:-:S04]  /*12f0*/  IMAD R3, R3, UR5, R0 ;  /* 0x0000000503037c24 */ /* 0x001fc8000f8e0200 */
[----:B-1----:R-:W-:-:S04]  /*1300*/  IMAD R3, R3, UR6, R2 ;  /* 0x0000000603037c24 */ /* 0x002fc8000f8e0202 */
[----:B------:R-:W-:-:S04]  /*1310*/  IMAD R3, R3, UR7, R4 ;  /* 0x0000000703037c24 */ /* 0x000fc8000f8e0204 */
[----:B--2---:R-:W-:-:S05]  /*1320*/  IMAD.WIDE R2, R3, 0x4, R6 ;  /* 0x0000000403027825 */ /* 0x004fca00078e0206 */
[----:B------:R-:W-:Y:S01]  /*1330*/  STG.E desc[UR10][R2.64], R5 ;  /* 0x0000000502007986 */ /* 0x000fe2000c10190a */
[----:B------:R-:W-:Y:S05]  /*1340*/  EXIT ;  /* 0x000000000000794d */ /* 0x000fea0003800000 */
.L_x_11:
[----:B------:R-:W-:-:S00]  /*1350*/  BRA `(.L_x_11) ;  /* 0xfffffffc00fc7947 */ /* 0x000fc0000383ffff */
[----:B------:R-:W-:-:S00]  /*1360*/  NOP ;  /* 0x0000000000007918 */ /* 0x000fc00000000000 */
        /* <DEDUP_REMOVED lines=9> */
.L_x_16:


//--------------------- .nv.shared.reserved.0     --------------------------
	.section	.nv.shared.reserved.0,"aw",@nobits
	.weak		__nv_reservedSMEM_offset_0_alias
	.size		__nv_reservedSMEM_offset_0_alias, 0, 64
	.other		__nv_reservedSMEM_offset_0_alias,@"STO_CUDA_RESERVED_SHARED STV_DEFAULT"
__nv_reservedSMEM_offset_0_alias:
	.zero		0
	.zero		64


//--------------------- .nv.constant0._Z21conv3d_forward_kernelPKfS0_Pfiiiiiiiiiiiiiiiiii --------------------------
	.section	.nv.constant0._Z21conv3d_forward_kernelPKfS0_Pfiiiiiiiiiiiiiiiiii,"a",@progbits
	.sectionflags	@""
	.align	4
.nv.constant0._Z21conv3d_forward_kernelPKfS0_Pfiiiiiiiiiiiiiiiiii:
	.zero		992


//--------------------- SYMBOLS --------------------------

	.type		.nv.reservedSmem.offset0,@object
	.size		.nv.reservedSmem.offset0,0x4
